def matmul_kernel(
    a_ptr,
    b_ptr,
    c_ptr,
    M,
    N,
    K,
    stride_am,
    stride_ak,
    stride_bk,
    stride_bn,
    stride_cm,
    stride_cn,
    BLOCK_M: tl.constexpr,
    BLOCK_N: tl.constexpr,
    BLOCK_K: tl.constexpr,
    GROUP_M: tl.constexpr,
):
    pid = tl.program_id(axis=0)
    num_pid_m = tl.cdiv(M, BLOCK_M)
    num_pid_n = tl.cdiv(N, BLOCK_N)
    num_pid_in_group = GROUP_M * num_pid_n
    group_id = pid // num_pid_in_group
    first_pid_m = group_id * GROUP_M
    group_size_m = min(num_pid_m - first_pid_m, GROUP_M)
    pid_m = first_pid_m + ((pid % num_pid_in_group) % group_size_m)
    pid_n = (pid % num_pid_in_group) // group_size_m

    offs_am = (pid_m * BLOCK_M + tl.arange(0, BLOCK_M)) % M
    offs_bn = (pid_n * BLOCK_N + tl.arange(0, BLOCK_N)) % N
    offs_k = tl.arange(0, BLOCK_K)
    a_ptrs = a_ptr + offs_am[:, None] * stride_am + offs_k[None, :] * stride_ak
    b_ptrs = b_ptr + offs_k[:, None] * stride_bk + offs_bn[None, :] * stride_bn

    acc = tl.zeros((BLOCK_M, BLOCK_N), dtype=tl.float32)
    for kk in range(0, tl.cdiv(K, BLOCK_K)):
        a = tl.load(a_ptrs, mask=offs_k[None, :] < K - kk * BLOCK_K, other=0.0)
        b = tl.load(b_ptrs, mask=offs_k[:, None] < K - kk * BLOCK_K, other=0.0)
        acc = tl.dot(a, b, acc)
        a_ptrs += BLOCK_K * stride_ak
        b_ptrs += BLOCK_K * stride_bk

    c = acc.to(c_ptr.dtype.element_ty)
    offs_cm = pid_m * BLOCK_M + tl.arange(0, BLOCK_M)
    offs_cn = pid_n * BLOCK_N + tl.arange(0, BLOCK_N)
    c_ptrs = c_ptr + offs_cm[:, None] * stride_cm + offs_cn[None, :] * stride_cn
    mask = (offs_cm[:, None] < M) & (offs_cn[None, :] < N)
    tl.store(c_ptrs, c, mask=mask)

# config = {"BLOCK_K": 32, "BLOCK_M": 512, "BLOCK_N": 64, "GROUP_M": 8, "arch": "sm_90", "dtype": "bf16", "num_ctas": 1, "num_stages": 3, "num_warps": 16}
# arch = sm_90


// ===== COMPILED SASS (sm_90a) =====

	.target	sm_90a

	.elftype	@"ET_EXEC"


//--------------------- .note.nv.tkinfo           --------------------------
	.section	.note.nv.tkinfo,"",@"SHT_NOTE"
	.sectionflags	@"SHF_NOTE_NV_TKINFO"
	.tkinfo
        /*0018*/ 	.word	0x00000002
        /*0030*/ 	.string	""
        /*0030*/ 	.string	"ptxas"
        /*0030*/ 	.string	"Cuda compilation tools, release 13.0, V13.0.88"
        /*0030*/ 	.string	"Build cuda_13.0.r13.0/compiler.36424714_0"
        /*0030*/ 	.string	"-v  -suppress-debug-info  -lineinfo  -arch sm_90a "



//--------------------- .note.nv.cuinfo           --------------------------
	.section	.note.nv.cuinfo,"",@"SHT_NOTE"
	.sectionflags	@"SHF_NOTE_NV_CUINFO"
        /*0018*/ 	.short	0x0002
        /*001a*/ 	.short	0x005a
        /*001c*/ 	.short	0x0082
	.zero		2


//--------------------- .nv.info                  --------------------------
	.section	.nv.info,"",@"SHT_CUDA_INFO"
	.align	4


	//----- nvinfo : EIATTR_REGCOUNT
	.align		4
        /*0000*/ 	.byte	0x04, 0x2f
        /*0002*/ 	.short	(.L_1 - .L_0)
	.align		4
.L_0:
        /*0004*/ 	.word	index@(matmul_kernel)
        /*0008*/ 	.word	0x00000080


	//----- nvinfo : EIATTR_FRAME_SIZE
	.align		4
.L_1:
        /*000c*/ 	.byte	0x04, 0x11
        /*000e*/ 	.short	(.L_3 - .L_2)
	.align		4
.L_2:
        /*0010*/ 	.word	index@(matmul_kernel)
        /*0014*/ 	.word	0x00000000


	//----- nvinfo : EIATTR_MIN_STACK_SIZE
	.align		4
.L_3:
        /*0018*/ 	.byte	0x04, 0x12
        /*001a*/ 	.short	(.L_5 - .L_4)
	.align		4
.L_4:
        /*001c*/ 	.word	index@(matmul_kernel)
        /*0020*/ 	.word	0x00000000
.L_5:


//--------------------- .nv.compat                --------------------------
	.section	.nv.compat,"",@"SHT_CUDA_COMPAT_INFO"
	.align	4
        /*0000*/ 	.byte	0x02, 0x09, 0x01, 0x00, 0x02, 0x02, 0x04, 0x00, 0x02, 0x05, 0x05, 0x00, 0x03, 0x07, 0x01, 0x01
        /*0010*/ 	.byte	0x02, 0x03, 0x00, 0x00, 0x02, 0x06, 0x01, 0x00, 0x04, 0x0b, 0x08, 0x00, 0x00, 0x00, 0x00, 0x00
        /*0020*/ 	.byte	0x00, 0x00, 0x00, 0x00


//--------------------- .nv.info.matmul_kernel    --------------------------
	.section	.nv.info.matmul_kernel,"",@"SHT_CUDA_INFO"
	.sectionflags	@""
	.align	4


	//----- nvinfo : EIATTR_CUDA_API_VERSION
	.align		4
        /*0000*/ 	.byte	0x04, 0x37
        /*0002*/ 	.short	(.L_7 - .L_6)
.L_6:
        /*0004*/ 	.word	0x00000082


	//----- nvinfo : EIATTR_KPARAM_INFO
	.align		4
.L_7:
        /*0008*/ 	.byte	0x04, 0x17
        /*000a*/ 	.short	(.L_9 - .L_8)
.L_8:
        /*000c*/ 	.word	0x00000000
        /*0010*/ 	.short	0x000d
        /*0012*/ 	.short	0x0048
        /*0014*/ 	.byte	0x00, 0xf4, 0x21, 0x00


	//----- nvinfo : EIATTR_KPARAM_INFO
	.align		4
.L_9:
        /*0018*/ 	.byte	0x04, 0x17
        /*001a*/ 	.short	(.L_11 - .L_10)
.L_10:
        /*001c*/ 	.word	0x00000000
        /*0020*/ 	.short	0x000c
        /*0022*/ 	.short	0x0040
        /*0024*/ 	.byte	0x00, 0xf4, 0x21, 0x00


	//----- nvinfo : EIATTR_KPARAM_INFO
	.align		4
.L_11:
        /*0028*/ 	.byte	0x04, 0x17
        /*002a*/ 	.short	(.L_13 - .L_12)
.L_12:
        /*002c*/ 	.word	0x00000000
        /*0030*/ 	.short	0x000b
        /*0032*/ 	.short	0x0038
        /*0034*/ 	.byte	0x00, 0xf0, 0x11, 0x00


	//----- nvinfo : EIATTR_KPARAM_INFO
	.align		4
.L_13:
        /*0038*/ 	.byte	0x04, 0x17
        /*003a*/ 	.short	(.L_15 - .L_14)
.L_14:
        /*003c*/ 	.word	0x00000000
        /*0040*/ 	.short	0x000a
        /*0042*/ 	.short	0x0034
        /*0044*/ 	.byte	0x00, 0xf0, 0x11, 0x00


	//----- nvinfo : EIATTR_KPARAM_INFO
	.align		4
.L_15:
        /*0048*/ 	.byte	0x04, 0x17
        /*004a*/ 	.short	(.L_17 - .L_16)
.L_16:
        /*004c*/ 	.word	0x00000000
        /*0050*/ 	.short	0x0009
        /*0052*/ 	.short	0x0030
        /*0054*/ 	.byte	0x00, 0xf0, 0x11, 0x00


	//----- nvinfo : EIATTR_KPARAM_INFO
	.align		4
.L_17:
        /*0058*/ 	.byte	0x04, 0x17
        /*005a*/ 	.short	(.L_19 - .L_18)
.L_18:
        /*005c*/ 	.word	0x00000000
        /*0060*/ 	.short	0x0008
        /*0062*/ 	.short	0x002c
        /*0064*/ 	.byte	0x00, 0xf0, 0x11, 0x00


	//----- nvinfo : EIATTR_KPARAM_INFO
	.align		4
.L_19:
        /*0068*/ 	.byte	0x04, 0x17
        /*006a*/ 	.short	(.L_21 - .L_20)
.L_20:
        /*006c*/ 	.word	0x00000000
        /*0070*/ 	.short	0x0007
        /*0072*/ 	.short	0x0028
        /*0074*/ 	.byte	0x00, 0xf0, 0x11, 0x00


	//----- nvinfo : EIATTR_KPARAM_INFO
	.align		4
.L_21:
        /*0078*/ 	.byte	0x04, 0x17
        /*007a*/ 	.short	(.L_23 - .L_22)
.L_22:
        /*007c*/ 	.word	0x00000000
        /*0080*/ 	.short	0x0006
        /*0082*/ 	.short	0x0024
        /*0084*/ 	.byte	0x00, 0xf0, 0x11, 0x00


	//----- nvinfo : EIATTR_KPARAM_INFO
	.align		4
.L_23:
        /*0088*/ 	.byte	0x04, 0x17
        /*008a*/ 	.short	(.L_25 - .L_24)
.L_24:
        /*008c*/ 	.word	0x00000000
        /*0090*/ 	.short	0x0005
        /*0092*/ 	.short	0x0020
        /*0094*/ 	.byte	0x00, 0xf0, 0x11, 0x00


	//----- nvinfo : EIATTR_KPARAM_INFO
	.align		4
.L_25:
        /*0098*/ 	.byte	0x04, 0x17
        /*009a*/ 	.short	(.L_27 - .L_26)
.L_26:
        /*009c*/ 	.word	0x00000000
        /*00a0*/ 	.short	0x0004
        /*00a2*/ 	.short	0x001c
        /*00a4*/ 	.byte	0x00, 0xf0, 0x11, 0x00


	//----- nvinfo : EIATTR_KPARAM_INFO
	.align		4
.L_27:
        /*00a8*/ 	.byte	0x04, 0x17
        /*00aa*/ 	.short	(.L_29 - .L_28)
.L_28:
        /*00ac*/ 	.word	0x00000000
        /*00b0*/ 	.short	0x0003
        /*00b2*/ 	.short	0x0018
        /*00b4*/ 	.byte	0x00, 0xf0, 0x11, 0x00


	//----- nvinfo : EIATTR_KPARAM_INFO
	.align		4
.L_29:
        /*00b8*/ 	.byte	0x04, 0x17
        /*00ba*/ 	.short	(.L_31 - .L_30)
.L_30:
        /*00bc*/ 	.word	0x00000000
        /*00c0*/ 	.short	0x0002
        /*00c2*/ 	.short	0x0010
        /*00c4*/ 	.byte	0x00, 0xf4, 0x21, 0x00


	//----- nvinfo : EIATTR_KPARAM_INFO
	.align		4
.L_31:
        /*00c8*/ 	.byte	0x04, 0x17
        /*00ca*/ 	.short	(.L_33 - .L_32)
.L_32:
        /*00cc*/ 	.word	0x00000000
        /*00d0*/ 	.short	0x0001
        /*00d2*/ 	.short	0x0008
        /*00d4*/ 	.byte	0x00, 0xf4, 0x21, 0x00


	//----- nvinfo : EIATTR_KPARAM_INFO
	.align		4
.L_33:
        /*00d8*/ 	.byte	0x04, 0x17
        /*00da*/ 	.short	(.L_35 - .L_34)
.L_34:
        /*00dc*/ 	.word	0x00000000
        /*00e0*/ 	.short	0x0000
        /*00e2*/ 	.short	0x0000
        /*00e4*/ 	.byte	0x00, 0xf4, 0x21, 0x00


	//----- nvinfo : EIATTR_SPARSE_MMA_MASK
	.align		4
.L_35:
        /*00e8*/ 	.byte	0x03, 0x50
        /*00ea*/ 	.short	0x0000


	//----- nvinfo : EIATTR_MAXREG_COUNT
	.align		4
        /*00ec*/ 	.byte	0x03, 0x1b
        /*00ee*/ 	.short	0x0080


	//----- nvinfo : EIATTR_NUM_BARRIERS
	.align		4
        /*00f0*/ 	.byte	0x02, 0x4c
        /*00f2*/ 	.byte	0x01
	.zero		1


	//----- nvinfo : EIATTR_MERCURY_ISA_VERSION
	.align		4
        /*00f4*/ 	.byte	0x03, 0x5f
        /*00f6*/ 	.short	0x0101


	//----- nvinfo : EIATTR_EXIT_INSTR_OFFSETS
	.align		4
        /*00f8*/ 	.byte	0x04, 0x1c
        /*00fa*/ 	.short	(.L_37 - .L_36)


	//   ....[0]....
.L_36:
        /*00fc*/ 	.word	0x00004010


	//   ....[1]....
        /*0100*/ 	.word	0x00004040


	//----- nvinfo : EIATTR_REQNTID
	.align		4
.L_37:
        /*0104*/ 	.byte	0x04, 0x10
        /*0106*/ 	.short	(.L_39 - .L_38)
.L_38:
        /*0108*/ 	.word	0x00000200
        /*010c*/ 	.word	0x00000001
        /*0110*/ 	.word	0x00000001


	//----- nvinfo : EIATTR_CBANK_PARAM_SIZE
	.align		4
.L_39:
        /*0114*/ 	.byte	0x03, 0x19
        /*0116*/ 	.short	0x0050


	//----- nvinfo : EIATTR_PARAM_CBANK
	.align		4
        /*0118*/ 	.byte	0x04, 0x0a
        /*011a*/ 	.short	(.L_41 - .L_40)
	.align		4
.L_40:
        /*011c*/ 	.word	index@(.nv.constant0.matmul_kernel)
        /*0120*/ 	.short	0x0210
        /*0122*/ 	.short	0x0050


	//----- nvinfo : EIATTR_SW_WAR
	.align		4
.L_41:
        /*0124*/ 	.byte	0x04, 0x36
        /*0126*/ 	.short	(.L_43 - .L_42)
.L_42:
        /*0128*/ 	.word	0x00000008
.L_43:


//--------------------- .nv.callgraph             --------------------------
	.section	.nv.callgraph,"",@"SHT_CUDA_CALLGRAPH"
	.align	4
	.sectionentsize	8
	.align		4
        /*0000*/ 	.word	0x00000000
	.align		4
        /*0004*/ 	.word	0xffffffff
	.align		4
        /*0008*/ 	.word	0x00000000
	.align		4
        /*000c*/ 	.word	0xfffffffe
	.align		4
        /*0010*/ 	.word	0x00000000
	.align		4
        /*0014*/ 	.word	0xfffffffd
	.align		4
        /*0018*/ 	.word	0x00000000
	.align		4
        /*001c*/ 	.word	0xfffffffc


//--------------------- .text.matmul_kernel       --------------------------
	.section	.text.matmul_kernel,"ax",@progbits
	.align	128
        .global         matmul_kernel
        .type           matmul_kernel,@function
        .size           matmul_kernel,(.L_x_3 - matmul_kernel)
        .other          matmul_kernel,@"STO_CUDA_ENTRY STV_DEFAULT"
matmul_kernel:
.text.matmul_kernel:
[----:B------:R-:W-:Y:S08]  /*0000*/  LDC R1, c[0x0][0x28] ;  /* 0x00000a00ff017b82 */ /* 0x000ff00000000800 */
[----:B------:R-:W0:Y:S01]  /*0010*/  LDC.64 R10, c[0x0][0x228] ;  /* 0x00008a00ff0a7b82 */ /* 0x000e220000000a00 */
[----:B------:R-:W1:Y:S01]  /*0020*/  S2R R5, SR_CTAID.X ;  /* 0x0000000000057919 */ /* 0x000e620000002500 */
[----:B------:R-:W-:Y:S01]  /*0030*/  UMOV UR4, 0x400 ;  /* 0x0000040000047882 */ /* 0x000fe20000000000 */
[----:B------:R-:W-:Y:S01]  /*0040*/  ULDC.64 UR14, c[0x0][0x208] ;  /* 0x00008200000e7ab9 */ /* 0x000fe20000000a00 */
[----:B------:R-:W-:Y:S01]  /*0050*/  CS2R R24, SRZ ;  /* 0x0000000000187805 */ /* 0x000fe2000001ff00 */
[----:B------:R-:W2:Y:S01]  /*0060*/  S2R R22, SR_TID.X ;  /* 0x0000000000167919 */ /* 0x000ea20000002100 */
[----:B------:R-:W-:-:S02]  /*0070*/  CS2R R26, SRZ ;  /* 0x00000000001a7805 */ /* 0x000fc4000001ff00 */
[----:B------:R-:W-:Y:S01]  /*0080*/  CS2R R28, SRZ ;  /* 0x00000000001c7805 */ /* 0x000fe2000001ff00 */
[----:B------:R-:W3:Y:S01]  /*0090*/  S2UR UR12, SR_CgaCtaId ;  /* 0x00000000000c79c3 */ /* 0x000ee20000008800 */
[----:B------:R-:W-:Y:S02]  /*00a0*/  CS2R R30, SRZ ;  /* 0x00000000001e7805 */ /* 0x000fe4000001ff00 */
[----:B------:R-:W-:Y:S02]  /*00b0*/  CS2R R16, SRZ ;  /* 0x0000000000107805 */ /* 0x000fe4000001ff00 */
[----:B------:R-:W-:Y:S02]  /*00c0*/  CS2R R18, SRZ ;  /* 0x0000000000127805 */ /* 0x000fe4000001ff00 */
[----:B------:R-:W-:Y:S02]  /*00d0*/  CS2R R36, SRZ ;  /* 0x0000000000247805 */ /* 0x000fe4000001ff00 */
[----:B------:R-:W-:-:S02]  /*00e0*/  CS2R R38, SRZ ;  /* 0x0000000000267805 */ /* 0x000fc4000001ff00 */
[----:B------:R-:W-:Y:S02]  /*00f0*/  CS2R R40, SRZ ;  /* 0x0000000000287805 */ /* 0x000fe4000001ff00 */
[----:B------:R-:W-:Y:S02]  /*0100*/  CS2R R42, SRZ ;  /* 0x00000000002a7805 */ /* 0x000fe4000001ff00 */
[----:B------:R-:W-:Y:S02]  /*0110*/  CS2R R44, SRZ ;  /* 0x00000000002c7805 */ /* 0x000fe4000001ff00 */
[----:B------:R-:W-:Y:S02]  /*0120*/  CS2R R46, SRZ ;  /* 0x00000000002e7805 */ /* 0x000fe4000001ff00 */
[----:B------:R-:W-:Y:S02]  /*0130*/  CS2R R48, SRZ ;  /* 0x0000000000307805 */ /* 0x000fe4000001ff00 */
[----:B------:R-:W-:-:S02]  /*0140*/  CS2R R50, SRZ ;  /* 0x0000000000327805 */ /* 0x000fc4000001ff00 */
[----:B------:R-:W-:Y:S02]  /*0150*/  CS2R R52, SRZ ;  /* 0x0000000000347805 */ /* 0x000fe4000001ff00 */
[----:B------:R-:W-:Y:S01]  /*0160*/  CS2R R54, SRZ ;  /* 0x0000000000367805 */ /* 0x000fe2000001ff00 */
[----:B0-----:R-:W-:-:S05]  /*0170*/  VIADD R0, R11, 0x3f ;  /* 0x0000003f0b007836 */ /* 0x001fca0000000000 */
[----:B------:R-:W-:Y:S01]  /*0180*/  SHF.R.S32.HI R3, RZ, 0x1f, R0 ;  /* 0x0000001fff037819 */ /* 0x000fe20000011400 */
[----:B---3--:R-:W-:-:S03]  /*0190*/  ULEA UR12, UR12, UR4, 0x18 ;  /* 0x000000040c0c7291 */ /* 0x008fc6000f8ec03f */
[----:B------:R-:W-:Y:S02]  /*01a0*/  LEA.HI R3, R3, R0, RZ, 0x6 ;  /* 0x0000000003037211 */ /* 0x000fe400078f30ff */
[----:B-1----:R-:W-:Y:S02]  /*01b0*/  IABS R8, R5 ;  /* 0x0000000500087213 */ /* 0x002fe40000000000 */
[----:B------:R-:W-:-:S05]  /*01c0*/  SHF.R.S32.HI R3, RZ, 0x6, R3 ;  /* 0x00000006ff037819 */ /* 0x000fca0000011403 */
[----:B------:R-:W-:-:S05]  /*01d0*/  IMAD.SHL.U32 R4, R3, 0x8, RZ ;  /* 0x0000000803047824 */ /* 0x000fca00078e00ff */
[-C--:B------:R-:W-:Y:S02]  /*01e0*/  IABS R7, R4.reuse ;  /* 0x0000000400077213 */ /* 0x080fe40000000000 */
[----:B------:R-:W-:Y:S02]  /*01f0*/  IABS R12, R4 ;  /* 0x00000004000c7213 */ /* 0x000fe40000000000 */
[----:B------:R-:W0:Y:S08]  /*0200*/  I2F.RP R0, R7 ;  /* 0x0000000700007306 */ /* 0x000e300000209400 */
[----:B0-----:R-:W0:Y:S02]  /*0210*/  MUFU.RCP R0, R0 ;  /* 0x0000000000007308 */ /* 0x001e240000001000 */
[----:B0-----:R-:W-:-:S02]  /*0220*/  VIADD R2, R0, 0xffffffe ;  /* 0x0ffffffe00027836 */ /* 0x001fc40000000000 */
[----:B------:R-:W-:-:S04]  /*0230*/  IMAD.MOV R0, RZ, RZ, -R12 ;  /* 0x000000ffff007224 */ /* 0x000fc800078e0a0c */
[----:B------:R0:W1:Y:S02]  /*0240*/  F2I.FTZ.U32.TRUNC.NTZ R3, R2 ;  /* 0x0000000200037305 */ /* 0x000064000021f000 */
[----:B0-----:R-:W-:Y:S02]  /*0250*/  IMAD.MOV.U32 R2, RZ, RZ, RZ ;  /* 0x000000ffff027224 */ /* 0x001fe400078e00ff */
[----:B-1----:R-:W-:-:S04]  /*0260*/  IMAD.MOV R6, RZ, RZ, -R3 ;  /* 0x000000ffff067224 */ /* 0x002fc800078e0a03 */
[----:B------:R-:W-:Y:S02]  /*0270*/  IMAD R9, R6, R7, RZ ;  /* 0x0000000706097224 */ /* 0x000fe400078e02ff */
[----:B------:R-:W-:Y:S02]  /*0280*/  IMAD.MOV.U32 R6, RZ, RZ, R8 ;  /* 0x000000ffff067224 */ /* 0x000fe400078e0008 */
[----:B------:R-:W-:Y:S01]  /*0290*/  IMAD.HI.U32 R3, R3, R9, R2 ;  /* 0x0000000903037227 */ /* 0x000fe200078e0002 */
[----:B------:R-:W0:Y:S05]  /*02a0*/  LDC R8, c[0x0][0x230] ;  /* 0x00008c00ff087b82 */ /* 0x000e2a0000000800 */
[----:B------:R-:W-:-:S04]  /*02b0*/  IMAD.HI.U32 R3, R3, R6, RZ ;  /* 0x0000000603037227 */ /* 0x000fc800078e00ff */
[----:B------:R-:W-:-:S05]  /*02c0*/  IMAD R0, R3, R0, R6 ;  /* 0x0000000003007224 */ /* 0x000fca00078e0206 */
[----:B------:R-:W-:Y:S01]  /*02d0*/  ISETP.GT.U32.AND P1, PT, R7, R0, PT ;  /* 0x000000000700720c */ /* 0x000fe20003f24070 */
[----:B0-----:R-:W-:-:S12]  /*02e0*/  VIADD R8, R8, 0x1f ;  /* 0x0000001f08087836 */ /* 0x001fd80000000000 */
[----:B------:R-:W-:Y:S02]  /*02f0*/  @!P1 IMAD.IADD R0, R0, 0x1, -R7 ;  /* 0x0000000100009824 */ /* 0x000fe400078e0a07 */
[----:B------:R-:W-:Y:S01]  /*0300*/  @!P1 VIADD R3, R3, 0x1 ;  /* 0x0000000103039836 */ /* 0x000fe20000000000 */
[----:B------:R-:W-:Y:S02]  /*0310*/  ISETP.NE.AND P1, PT, R4, RZ, PT ;  /* 0x000000ff0400720c */ /* 0x000fe40003f25270 */
[----:B------:R-:W-:Y:S02]  /*0320*/  ISETP.GE.U32.AND P0, PT, R0, R7, PT ;  /* 0x000000070000720c */ /* 0x000fe40003f06070 */
[----:B------:R-:W-:-:S04]  /*0330*/  LOP3.LUT R0, R5, R4, RZ, 0x3c, !PT ;  /* 0x0000000405007212 */ /* 0x000fc800078e3cff */
[----:B------:R-:W-:Y:S01]  /*0340*/  ISETP.GE.AND P2, PT, R0, RZ, PT ;  /* 0x000000ff0000720c */ /* 0x000fe20003f46270 */
[----:B------:R-:W-:-:S06]  /*0350*/  VIADD R0, R10, 0x1ff ;  /* 0x000001ff0a007836 */ /* 0x000fcc0000000000 */
[----:B------:R-:W-:-:S04]  /*0360*/  @P0 VIADD R3, R3, 0x1 ;  /* 0x0000000103030836 */ /* 0x000fc80000000000 */
[----:B------:R-:W-:Y:S01]  /*0370*/  IMAD.MOV.U32 R2, RZ, RZ, R3 ;  /* 0x000000ffff027224 */ /* 0x000fe200078e0003 */
[----:B------:R-:W-:-:S03]  /*0380*/  SHF.R.S32.HI R3, RZ, 0x1f, R0 ;  /* 0x0000001fff037819 */ /* 0x000fc60000011400 */
[----:B------:R-:W-:Y:S01]  /*0390*/  @!P2 IMAD.MOV R2, RZ, RZ, -R2 ;  /* 0x000000ffff02a224 */ /* 0x000fe200078e0a02 */
[----:B------:R-:W-:Y:S02]  /*03a0*/  @!P1 LOP3.LUT R2, RZ, R4, RZ, 0x33, !PT ;  /* 0x00000004ff029212 */ /* 0x000fe400078e33ff */
[----:B------:R-:W-:-:S03]  /*03b0*/  LEA.HI R3, R3, R0, RZ, 0x9 ;  /* 0x0000000003037211 */ /* 0x000fc600078f48ff */
[----:B------:R-:W-:Y:S02]  /*03c0*/  IMAD.SHL.U32 R109, R2, 0x8, RZ ;  /* 0x00000008026d7824 */ /* 0x000fe400078e00ff */
[----:B------:R-:W-:-:S03]  /*03d0*/  IMAD.MOV R2, RZ, RZ, -R2 ;  /* 0x000000ffff027224 */ /* 0x000fc600078e0a02 */
[----:B------:R-:W-:Y:S01]  /*03e0*/  LEA.HI.SX32 R3, R3, -R109, 0x17 ;  /* 0x8000006d03037211 */ /* 0x000fe200078fbaff */
[----:B------:R-:W-:-:S03]  /*03f0*/  IMAD R4, R4, R2, R5 ;  /* 0x0000000204047224 */ /* 0x000fc600078e0205 */
[----:B------:R-:W-:Y:S02]  /*0400*/  VIMNMX R13, R3, 0x8, PT ;  /* 0x00000008030d7848 */ /* 0x000fe40003fe0100 */
[----:B------:R-:W-:Y:S02]  /*0410*/  IABS R9, R4 ;  /* 0x0000000400097213 */ /* 0x000fe40000000000 */
[----:B------:R-:W-:-:S04]  /*0420*/  IABS R7, R13 ;  /* 0x0000000d00077213 */ /* 0x000fc80000000000 */
[----:B------:R-:W0:Y:S08]  /*0430*/  I2F.RP R0, R7 ;  /* 0x0000000700007306 */ /* 0x000e300000209400 */
[----:B0-----:R-:W0:Y:S02]  /*0440*/  MUFU.RCP R0, R0 ;  /* 0x0000000000007308 */ /* 0x001e240000001000 */
[----:B0-----:R-:W-:-:S06]  /*0450*/  VIADD R3, R0, 0xffffffe ;  /* 0x0ffffffe00037836 */ /* 0x001fcc0000000000 */
[----:B------:R-:W0:Y:S02]  /*0460*/  F2I.FTZ.U32.TRUNC.NTZ R3, R3 ;  /* 0x0000000300037305 */ /* 0x000e24000021f000 */
[----:B0-----:R-:W-:-:S04]  /*0470*/  IMAD.MOV R6, RZ, RZ, -R3 ;  /* 0x000000ffff067224 */ /* 0x001fc800078e0a03 */
[----:B------:R-:W-:Y:S01]  /*0480*/  IMAD.MOV.U32 R2, RZ, RZ, R6 ;  /* 0x000000ffff027224 */ /* 0x000fe200078e0006 */
[----:B------:R-:W-:-:S03]  /*0490*/  IABS R6, R13 ;  /* 0x0000000d00067213 */ /* 0x000fc60000000000 */
[----:B------:R-:W-:Y:S02]  /*04a0*/  IMAD R5, R2, R7, RZ ;  /* 0x0000000702057224 */ /* 0x000fe400078e02ff */
[----:B------:R-:W-:Y:S02]  /*04b0*/  IMAD.MOV.U32 R2, RZ, RZ, RZ ;  /* 0x000000ffff027224 */ /* 0x000fe400078e00ff */
[----:B------:R-:W-:Y:S01]  /*04c0*/  IMAD.MOV R0, RZ, RZ, -R6 ;  /* 0x000000ffff007224 */ /* 0x000fe200078e0a06 */
[----:B--2---:R-:W-:Y:S01]  /*04d0*/  LOP3.LUT R6, R22, 0x1ff, RZ, 0xc0, !PT ;  /* 0x000001ff16067812 */ /* 0x004fe200078ec0ff */
[----:B------:R-:W-:-:S06]  /*04e0*/  IMAD.HI.U32 R2, R3, R5, R2 ;  /* 0x0000000503027227 */ /* 0x000fcc00078e0002 */
[----:B------:R-:W-:-:S04]  /*04f0*/  IMAD.HI.U32 R2, R2, R9, RZ ;  /* 0x0000000902027227 */ /* 0x000fc800078e00ff */
[----:B------:R-:W-:-:S05]  /*0500*/  IMAD R0, R2, R0, R9 ;  /* 0x0000000002007224 */ /* 0x000fca00078e0209 */
[----:B------:R-:W-:-:S13]  /*0510*/  ISETP.GT.U32.AND P1, PT, R7, R0, PT ;  /* 0x000000000700720c */ /* 0x000fda0003f24070 */
[----:B------:R-:W-:Y:S02]  /*0520*/  @!P1 IMAD.IADD R0, R0, 0x1, -R7 ;  /* 0x0000000100009824 */ /* 0x000fe400078e0a07 */
[----:B------:R-:W-:Y:S01]  /*0530*/  @!P1 VIADD R2, R2, 0x1 ;  /* 0x0000000102029836 */ /* 0x000fe20000000000 */
[----:B------:R-:W-:Y:S02]  /*0540*/  ISETP.NE.AND P1, PT, R13, RZ, PT ;  /* 0x000000ff0d00720c */ /* 0x000fe40003f25270 */
[----:B------:R-:W-:Y:S02]  /*0550*/  ISETP.GE.U32.AND P0, PT, R0, R7, PT ;  /* 0x000000070000720c */ /* 0x000fe40003f06070 */
[----:B------:R-:W-:Y:S02]  /*0560*/  LOP3.LUT R0, R4, R13, RZ, 0x3c, !PT ;  /* 0x0000000d04007212 */ /* 0x000fe400078e3cff */
[----:B------:R-:W-:Y:S02]  /*0570*/  LOP3.LUT R7, R22, 0x1e0, RZ, 0xc0, !PT ;  /* 0x000001e016077812 */ /* 0x000fe400078ec0ff */
[----:B------:R-:W-:-:S07]  /*0580*/  ISETP.GE.AND P2, PT, R0, RZ, PT ;  /* 0x000000ff0000720c */ /* 0x000fce0003f46270 */
[----:B------:R-:W-:Y:S01]  /*0590*/  @P0 VIADD R2, R2, 0x1 ;  /* 0x0000000102020836 */ /* 0x000fe20000000000 */
[----:B------:R-:W-:-:S05]  /*05a0*/  ISETP.GE.AND P0, PT, R8, 0x20, PT ;  /* 0x000000200800780c */ /* 0x000fca0003f06270 */
[----:B------:R-:W-:Y:S01]  /*05b0*/  @!P2 IMAD.MOV R2, RZ, RZ, -R2 ;  /* 0x000000ffff02a224 */ /* 0x000fe200078e0a02 */
[----:B------:R-:W-:-:S05]  /*05c0*/  @!P1 LOP3.LUT R2, RZ, R13, RZ, 0x33, !PT ;  /* 0x0000000dff029212 */ /* 0x000fca00078e33ff */
[----:B------:R-:W-:-:S04]  /*05d0*/  IMAD.MOV R0, RZ, RZ, -R2 ;  /* 0x000000ffff007224 */ /* 0x000fc800078e0a02 */
[----:B------:R-:W-:-:S04]  /*05e0*/  IMAD R0, R13, R0, R4 ;  /* 0x000000000d007224 */ /* 0x000fc800078e0204 */
[----:B------:R-:W-:Y:S02]  /*05f0*/  IMAD.IADD R109, R109, 0x1, R0 ;  /* 0x000000016d6d7824 */ /* 0x000fe400078e0200 */
[----:B------:R-:W-:Y:S02]  /*0600*/  IMAD.SHL.U32 R0, R2, 0x40, RZ ;  /* 0x0000004002007824 */ /* 0x000fe400078e00ff */
[----:B------:R-:W-:Y:S01]  /*0610*/  IMAD R109, R109, 0x200, R6 ;  /* 0x000002006d6d7824 */ /* 0x000fe200078e0206 */
[----:B------:R-:W-:Y:S06]  /*0620*/  @!P0 BRA `(.L_x_0) ;  /* 0x0000001c003c8947 */ /* 0x000fec0003800000 */
[----:B------:R-:W-:Y:S01]  /*0630*/  IABS R16, R10 ;  /* 0x0000000a00107213 */ /* 0x000fe20000000000 */
[----:B------:R-:W-:Y:S01]  /*0640*/  ULDC.64 UR4, c[0x0][0x218] ;  /* 0x0000860000047ab9 */ /* 0x000fe20000000a00 */
[----:B------:R-:W-:Y:S01]  /*0650*/  IABS R14, R11 ;  /* 0x0000000b000e7213 */ /* 0x000fe20000000000 */
[----:B------:R-:W-:Y:S01]  /*0660*/  ULDC UR6, c[0x0][0x234] ;  /* 0x00008d0000067ab9 */ /* 0x000fe20000000800 */
[----:B------:R-:W0:Y:S01]  /*0670*/  I2F.RP R12, R16 ;  /* 0x00000010000c7306 */ /* 0x000e220000209400 */
[----:B------:R-:W-:Y:S01]  /*0680*/  IABS R15, R109 ;  /* 0x0000006d000f7213 */ /* 0x000fe20000000000 */
[----:B------:R-:W-:Y:S01]  /*0690*/  ULDC.64 UR8, c[0x0][0x210] ;  /* 0x0000840000087ab9 */ /* 0x000fe20000000a00 */
[----:B------:R-:W-:Y:S02]  /*06a0*/  LEA.HI R18, R7, R0, RZ, 0x1b ;  /* 0x0000000007127211 */ /* 0x000fe400078fd8ff */
[----:B------:R-:W-:Y:S02]  /*06b0*/  CS2R R56, SRZ ;  /* 0x0000000000387805 */ /* 0x000fe4000001ff00 */
[----:B------:R-:W-:-:S02]  /*06c0*/  LOP3.LUT R122, R22, 0x1f, RZ, 0xc0, !PT ;  /* 0x0000001f167a7812 */ /* 0x000fc400078ec0ff */
[----:B------:R-:W-:Y:S02]  /*06d0*/  CS2R R58, SRZ ;  /* 0x00000000003a7805 */ /* 0x000fe4000001ff00 */
[----:B------:R-:W-:Y:S01]  /*06e0*/  IABS R17, R18 ;  /* 0x0000001200117213 */ /* 0x000fe20000000000 */
[----:B------:R-:W1:Y:S01]  /*06f0*/  I2F.RP R9, R14 ;  /* 0x0000000e00097306 */ /* 0x000e620000209400 */
[C---:B------:R-:W-:Y:S01]  /*0700*/  VIADD R19, R18.reuse, 0x30 ;  /* 0x0000003012137836 */ /* 0x040fe20000000000 */
[C---:B------:R-:W-:Y:S01]  /*0710*/  ISETP.GE.AND P1, PT, R18.reuse, RZ, PT ;  /* 0x000000ff1200720c */ /* 0x040fe20003f26270 */
[C---:B------:R-:W-:Y:S01]  /*0720*/  VIADD R20, R18.reuse, 0x20 ;  /* 0x0000002012147836 */ /* 0x040fe20000000000 */
[----:B------:R-:W-:Y:S01]  /*0730*/  CS2R R60, SRZ ;  /* 0x00000000003c7805 */ /* 0x000fe2000001ff00 */
[----:B------:R-:W-:Y:S01]  /*0740*/  VIADD R21, R18, 0x10 ;  /* 0x0000001012157836 */ /* 0x000fe20000000000 */
[----:B------:R-:W-:Y:S02]  /*0750*/  CS2R R62, SRZ ;  /* 0x00000000003e7805 */ /* 0x000fe4000001ff00 */
[----:B------:R-:W-:Y:S01]  /*0760*/  CS2R R64, SRZ ;  /* 0x0000000000407805 */ /* 0x000fe2000001ff00 */
[----:B0-----:R-:W0:Y:S01]  /*0770*/  MUFU.RCP R12, R12 ;  /* 0x0000000c000c7308 */ /* 0x001e220000001000 */
[----:B------:R-:W-:-:S02]  /*0780*/  CS2R R66, SRZ ;  /* 0x0000000000427805 */ /* 0x000fc4000001ff00 */
[----:B------:R-:W-:Y:S02]  /*0790*/  CS2R R68, SRZ ;  /* 0x0000000000447805 */ /* 0x000fe4000001ff00 */
[----:B------:R-:W-:Y:S02]  /*07a0*/  CS2R R70, SRZ ;  /* 0x0000000000467805 */ /* 0x000fe4000001ff00 */
[----:B------:R-:W-:Y:S02]  /*07b0*/  CS2R R72, SRZ ;  /* 0x0000000000487805 */ /* 0x000fe4000001ff00 */
[----:B------:R-:W-:Y:S02]  /*07c0*/  CS2R R74, SRZ ;  /* 0x00000000004a7805 */ /* 0x000fe4000001ff00 */
[----:B------:R-:W-:Y:S02]  /*07d0*/  CS2R R76, SRZ ;  /* 0x00000000004c7805 */ /* 0x000fe4000001ff00 */
[----:B------:R-:W-:Y:S01]  /*07e0*/  CS2R R78, SRZ ;  /* 0x00000000004e7805 */ /* 0x000fe2000001ff00 */
[----:B-1----:R-:W1:Y:S01]  /*07f0*/  MUFU.RCP R9, R9 ;  /* 0x0000000900097308 */ /* 0x002e620000001000 */
[----:B------:R-:W-:-:S02]  /*0800*/  CS2R R80, SRZ ;  /* 0x0000000000507805 */ /* 0x000fc4000001ff00 */
[----:B------:R-:W-:Y:S02]  /*0810*/  CS2R R82, SRZ ;  /* 0x0000000000527805 */ /* 0x000fe4000001ff00 */
[----:B------:R-:W-:Y:S02]  /*0820*/  CS2R R84, SRZ ;  /* 0x0000000000547805 */ /* 0x000fe4000001ff00 */
[----:B------:R-:W-:Y:S02]  /*0830*/  CS2R R86, SRZ ;  /* 0x0000000000567805 */ /* 0x000fe4000001ff00 */
[----:B------:R-:W-:Y:S02]  /*0840*/  CS2R R24, SRZ ;  /* 0x0000000000187805 */ /* 0x000fe4000001ff00 */
[----:B------:R-:W-:Y:S02]  /*0850*/  CS2R R26, SRZ ;  /* 0x00000000001a7805 */ /* 0x000fe4000001ff00 */
[----:B------:R-:W-:-:S02]  /*0860*/  CS2R R28, SRZ ;  /* 0x00000000001c7805 */ /* 0x000fc4000001ff00 */
[----:B------:R-:W-:Y:S01]  /*0870*/  CS2R R30, SRZ ;  /* 0x00000000001e7805 */ /* 0x000fe2000001ff00 */
[----:B0-----:R-:W-:Y:S01]  /*0880*/  VIADD R4, R12, 0xffffffe ;  /* 0x0ffffffe0c047836 */ /* 0x001fe20000000000 */
[----:B------:R-:W-:Y:S02]  /*0890*/  CS2R R32, SRZ ;  /* 0x0000000000207805 */ /* 0x000fe4000001ff00 */
[----:B------:R-:W-:Y:S02]  /*08a0*/  CS2R R34, SRZ ;  /* 0x0000000000227805 */ /* 0x000fe4000001ff00 */
[----:B------:R-:W-:Y:S01]  /*08b0*/  CS2R R36, SRZ ;  /* 0x0000000000247805 */ /* 0x000fe2000001ff00 */
[----:B------:R0:W2:Y:S01]  /*08c0*/  F2I.FTZ.U32.TRUNC.NTZ R5, R4 ;  /* 0x0000000400057305 */ /* 0x0000a2000021f000 */
[----:B------:R-:W-:Y:S02]  /*08d0*/  CS2R R38, SRZ ;  /* 0x0000000000267805 */ /* 0x000fe4000001ff00 */
[----:B------:R-:W-:-:S02]  /*08e0*/  CS2R R40, SRZ ;  /* 0x0000000000287805 */ /* 0x000fc4000001ff00 */
[----:B------:R-:W-:Y:S01]  /*08f0*/  CS2R R42, SRZ ;  /* 0x00000000002a7805 */ /* 0x000fe2000001ff00 */
[----:B-1----:R-:W-:Y:S01]  /*0900*/  VIADD R2, R9, 0xffffffe ;  /* 0x0ffffffe09027836 */ /* 0x002fe20000000000 */
[----:B------:R-:W-:Y:S02]  /*0910*/  CS2R R44, SRZ ;  /* 0x00000000002c7805 */ /* 0x000fe4000001ff00 */
[----:B------:R-:W-:Y:S02]  /*0920*/  CS2R R46, SRZ ;  /* 0x00000000002e7805 */ /* 0x000fe4000001ff00 */
[----:B------:R-:W-:Y:S01]  /*0930*/  CS2R R48, SRZ ;  /* 0x0000000000307805 */ /* 0x000fe2000001ff00 */
[----:B------:R1:W3:Y:S01]  /*0940*/  F2I.FTZ.U32.TRUNC.NTZ R3, R2 ;  /* 0x0000000200037305 */ /* 0x0002e2000021f000 */
[----:B0-----:R-:W-:Y:S01]  /*0950*/  IMAD.MOV.U32 R4, RZ, RZ, RZ ;  /* 0x000000ffff047224 */ /* 0x001fe200078e00ff */
[----:B------:R-:W-:Y:S02]  /*0960*/  CS2R R50, SRZ ;  /* 0x0000000000327805 */ /* 0x000fe4000001ff00 */
[----:B------:R-:W-:-:S02]  /*0970*/  CS2R R52, SRZ ;  /* 0x0000000000347805 */ /* 0x000fc4000001ff00 */
[----:B------:R-:W-:Y:S01]  /*0980*/  CS2R R54, SRZ ;  /* 0x0000000000367805 */ /* 0x000fe2000001ff00 */
[----:B------:R-:W-:Y:S01]  /*0990*/  UMOV UR7, 0x7fffffdf ;  /* 0x7fffffdf00077882 */ /* 0x000fe20000000000 */
[----:B------:R-:W-:Y:S01]  /*09a0*/  UMOV UR11, 0x80000020 ;  /* 0x80000020000b7882 */ /* 0x000fe20000000000 */
[----:B--2---:R-:W-:Y:S02]  /*09b0*/  IMAD.MOV R13, RZ, RZ, -R5 ;  /* 0x000000ffff0d7224 */ /* 0x004fe400078e0a05 */
[----:B-1----:R-:W-:Y:S02]  /*09c0*/  IMAD.MOV.U32 R2, RZ, RZ, RZ ;  /* 0x000000ffff027224 */ /* 0x002fe400078e00ff */
[----:B------:R-:W-:-:S04]  /*09d0*/  IMAD R13, R13, R16, RZ ;  /* 0x000000100d0d7224 */ /* 0x000fc800078e02ff */
[----:B------:R-:W-:-:S04]  /*09e0*/  IMAD.HI.U32 R5, R5, R13, R4 ;  /* 0x0000000d05057227 */ /* 0x000fc800078e0004 */
[----:B------:R-:W-:Y:S01]  /*09f0*/  IMAD.MOV.U32 R13, RZ, RZ, R15 ;  /* 0x000000ffff0d7224 */ /* 0x000fe200078e000f */
[----:B------:R-:W-:Y:S01]  /*0a00*/  IABS R15, R21 ;  /* 0x00000015000f7213 */ /* 0x000fe20000000000 */
[----:B---3--:R-:W-:Y:S02]  /*0a10*/  IMAD.MOV R9, RZ, RZ, -R3 ;  /* 0x000000ffff097224 */ /* 0x008fe400078e0a03 */
[----:B------:R-:W-:-:S04]  /*0a20*/  IMAD.HI.U32 R5, R5, R13, RZ ;  /* 0x0000000d05057227 */ /* 0x000fc800078e00ff */
[----:B------:R-:W-:Y:S01]  /*0a30*/  IMAD R7, R9, R14, RZ ;  /* 0x0000000e09077224 */ /* 0x000fe200078e02ff */
[----:B------:R-:W-:Y:S01]  /*0a40*/  IABS R9, R20 ;  /* 0x0000001400097213 */ /* 0x000fe20000000000 */
[----:B------:R-:W-:Y:S02]  /*0a50*/  IMAD.MOV R5, RZ, RZ, -R5 ;  /* 0x000000ffff057224 */ /* 0x000fe400078e0a05 */
[----:B------:R-:W-:Y:S01]  /*0a60*/  IMAD.HI.U32 R2, R3, R7, R2 ;  /* 0x0000000703027227 */ /* 0x000fe200078e0002 */
[----:B------:R-:W-:-:S03]  /*0a70*/  IABS R7, R19 ;  /* 0x0000001300077213 */ /* 0x000fc60000000000 */
[----:B------:R-:W-:Y:S02]  /*0a80*/  IMAD R13, R16, R5, R13 ;  /* 0x00000005100d7224 */ /* 0x000fe400078e020d */
[----:B------:R-:W-:-:S03]  /*0a90*/  IMAD.HI.U32 R3, R2, R7, RZ ;  /* 0x0000000702037227 */ /* 0x000fc600078e00ff */
[----:B------:R-:W-:Y:S01]  /*0aa0*/  ISETP.GT.U32.AND P0, PT, R16, R13, PT ;  /* 0x0000000d1000720c */ /* 0x000fe20003f04070 */
[----:B------:R-:W-:-:S04]  /*0ab0*/  IMAD.HI.U32 R4, R2, R9, RZ ;  /* 0x0000000902047227 */ /* 0x000fc800078e00ff */
[----:B------:R-:W-:-:S04]  /*0ac0*/  IMAD.HI.U32 R5, R2, R15, RZ ;  /* 0x0000000f02057227 */ /* 0x000fc800078e00ff */
[----:B------:R-:W-:Y:S02]  /*0ad0*/  IMAD.MOV R3, RZ, RZ, -R3 ;  /* 0x000000ffff037224 */ /* 0x000fe400078e0a03 */
[----:B------:R-:W-:Y:S02]  /*0ae0*/  IMAD.MOV R4, RZ, RZ, -R4 ;  /* 0x000000ffff047224 */ /* 0x000fe400078e0a04 */
[----:B------:R-:W-:Y:S02]  /*0af0*/  IMAD.MOV R12, RZ, RZ, -R5 ;  /* 0x000000ffff0c7224 */ /* 0x000fe400078e0a05 */
[C---:B------:R-:W-:Y:S01]  /*0b00*/  IMAD R5, R14.reuse, R3, R7 ;  /* 0x000000030e057224 */ /* 0x040fe200078e0207 */
[----:B------:R-:W-:Y:S01]  /*0b10*/  SHF.R.S32.HI R3, RZ, 0x1f, R8 ;  /* 0x0000001fff037819 */ /* 0x000fe20000011408 */
[----:B------:R-:W-:Y:S02]  /*0b20*/  IMAD R7, R14, R4, R9 ;  /* 0x000000040e077224 */ /* 0x000fe400078e0209 */
[----:B------:R-:W-:Y:S01]  /*0b30*/  IMAD.HI.U32 R2, R2, R17, RZ ;  /* 0x0000001102027227 */ /* 0x000fe200078e00ff */
[----:B------:R-:W-:-:S02]  /*0b40*/  ISETP.GT.U32.AND P3, PT, R14, R5, PT ;  /* 0x000000050e00720c */ /* 0x000fc40003f64070 */
[C---:B------:R-:W-:Y:S01]  /*0b50*/  ISETP.GT.U32.AND P4, PT, R14.reuse, R7, PT ;  /* 0x000000070e00720c */ /* 0x040fe20003f84070 */
[C---:B------:R-:W-:Y:S01]  /*0b60*/  IMAD R9, R14.reuse, R12, R15 ;  /* 0x0000000c0e097224 */ /* 0x040fe200078e020f */
[----:B------:R-:W-:Y:S01]  /*0b70*/  SHF.R.U32.HI R15, RZ, 0x2, R22 ;  /* 0x00000002ff0f7819 */ /* 0x000fe20000011616 */
[----:B------:R-:W-:Y:S01]  /*0b80*/  @!P0 IMAD.IADD R13, R13, 0x1, -R16 ;  /* 0x000000010d0d8824 */ /* 0x000fe200078e0a10 */
[----:B------:R-:W-:Y:S01]  /*0b90*/  ISETP.GE.AND P0, PT, R109, RZ, PT ;  /* 0x000000ff6d00720c */ /* 0x000fe20003f06270 */
[----:B------:R-:W-:Y:S01]  /*0ba0*/  IMAD.MOV R2, RZ, RZ, -R2 ;  /* 0x000000ffff027224 */ /* 0x000fe200078e0a02 */
[----:B------:R-:W-:Y:S02]  /*0bb0*/  ISETP.GT.U32.AND P5, PT, R14, R9, PT ;  /* 0x000000090e00720c */ /* 0x000fe40003fa4070 */
[----:B------:R-:W-:Y:S01]  /*0bc0*/  ISETP.GT.U32.AND P6, PT, R16, R13, PT ;  /* 0x0000000d1000720c */ /* 0x000fe20003fc4070 */
[----:B------:R-:W-:Y:S01]  /*0bd0*/  IMAD R12, R14, R2, R17 ;  /* 0x000000020e0c7224 */ /* 0x000fe200078e0211 */
[----:B------:R-:W-:Y:S01]  /*0be0*/  LEA.HI R4, R3, R8, RZ, 0x5 ;  /* 0x0000000803047211 */ /* 0x000fe200078f28ff */
[--C-:B------:R-:W-:Y:S01]  /*0bf0*/  @!P3 IMAD.IADD R5, R5, 0x1, -R14.reuse ;  /* 0x000000010505b824 */ /* 0x100fe200078e0a0e */
[----:B------:R-:W-:Y:S01]  /*0c00*/  ISETP.NE.AND P3, PT, R10, RZ, PT ;  /* 0x000000ff0a00720c */ /* 0x000fe20003f65270 */
[----:B------:R-:W-:Y:S01]  /*0c10*/  @!P4 IMAD.IADD R7, R7, 0x1, -R14 ;  /* 0x000000010707c824 */ /* 0x000fe200078e0a0e */
[----:B------:R-:W-:Y:S01]  /*0c20*/  ISETP.GT.U32.AND P2, PT, R14, R12, PT ;  /* 0x0000000c0e00720c */ /* 0x000fe20003f44070 */
[----:B------:R-:W-:Y:S01]  /*0c30*/  IMAD.SHL.U32 R2, R6, 0x2, RZ ;  /* 0x0000000206027824 */ /* 0x000fe200078e00ff */
[----:B------:R-:W-:Y:S01]  /*0c40*/  SHF.R.U32.HI R6, RZ, 0x5, R22 ;  /* 0x00000005ff067819 */ /* 0x000fe20000011616 */
[----:B------:R-:W-:Y:S01]  /*0c50*/  IMAD.SHL.U32 R3, R22, 0x40, RZ ;  /* 0x0000004016037824 */ /* 0x000fe200078e00ff */
[----:B------:R-:W-:Y:S01]  /*0c60*/  SHF.R.S32.HI R4, RZ, 0x5, R4 ;  /* 0x00000005ff047819 */ /* 0x000fe20000011404 */
[----:B------:R-:W-:Y:S01]  /*0c70*/  @!P5 IMAD.IADD R9, R9, 0x1, -R14 ;  /* 0x000000010909d824 */ /* 0x000fe200078e0a0e */
[C---:B------:R-:W-:Y:S01]  /*0c80*/  ISETP.GT.U32.AND P5, PT, R14.reuse, R7, PT ;  /* 0x000000070e00720c */ /* 0x040fe20003fa4070 */
[----:B------:R-:W-:Y:S01]  /*0c90*/  @!P6 IMAD.IADD R13, R13, 0x1, -R16 ;  /* 0x000000010d0de824 */ /* 0x000fe200078e0a10 */
[----:B------:R-:W-:-:S02]  /*0ca0*/  ISETP.GT.U32.AND P6, PT, R14, R5, PT ;  /* 0x000000050e00720c */ /* 0x000fc40003fc4070 */
[----:B------:R-:W-:Y:S01]  /*0cb0*/  LOP3.LUT R2, R2, 0x30, R15, 0x78, !PT ;  /* 0x0000003002027812 */ /* 0x000fe200078e780f */
[----:B------:R-:W-:Y:S01]  /*0cc0*/  @!P0 IMAD.MOV R13, RZ, RZ, -R13 ;  /* 0x000000ffff0d8224 */ /* 0x000fe200078e0a0d */
[----:B------:R-:W-:Y:S01]  /*0cd0*/  ISETP.GE.AND P0, PT, R19, RZ, PT ;  /* 0x000000ff1300720c */ /* 0x000fe20003f06270 */
[--C-:B------:R-:W-:Y:S01]  /*0ce0*/  @!P2 IMAD.IADD R12, R12, 0x1, -R14.reuse ;  /* 0x000000010c0ca824 */ /* 0x100fe200078e0a0e */
[----:B------:R-:W-:Y:S01]  /*0cf0*/  ISETP.GT.U32.AND P2, PT, R14, R9, PT ;  /* 0x000000090e00720c */ /* 0x000fe20003f44070 */
[----:B------:R-:W0:Y:S01]  /*0d00*/  LDC R15, c[0x0][0x23c] ;  /* 0x00008f00ff0f7b82 */ /* 0x000e220000000800 */
[----:B------:R-:W-:Y:S01]  /*0d10*/  R2UR UR13, R6 ;  /* 0x00000000060d72ca */ /* 0x000fe200000e0000 */
[----:B------:R-:W-:Y:S01]  /*0d20*/  IMAD.SHL.U32 R6, R22, 0x2, RZ ;  /* 0x0000000216067824 */ /* 0x000fe200078e00ff */
[----:B------:R-:W-:Y:S01]  /*0d30*/  ISETP.GT.U32.AND P4, PT, R14, R12, PT ;  /* 0x0000000c0e00720c */ /* 0x000fe20003f84070 */
[--C-:B------:R-:W-:Y:S01]  /*0d40*/  @!P5 IMAD.IADD R7, R7, 0x1, -R14.reuse ;  /* 0x000000010707d824 */ /* 0x100fe200078e0a0e */
[----:B------:R-:W-:Y:S01]  /*0d50*/  ISETP.GE.AND P5, PT, R21, RZ, PT ;  /* 0x000000ff1500720c */ /* 0x000fe20003fa6270 */
[----:B------:R-:W-:Y:S01]  /*0d60*/  @!P6 IMAD.IADD R5, R5, 0x1, -R14 ;  /* 0x000000010505e824 */ /* 0x000fe200078e0a0e */
[----:B------:R-:W-:-:S02]  /*0d70*/  ISETP.GE.AND P6, PT, R20, RZ, PT ;  /* 0x000000ff1400720c */ /* 0x000fc40003fc6270 */
[----:B------:R-:W-:Y:S01]  /*0d80*/  LOP3.LUT R3, R3, 0x7000, RZ, 0xc0, !PT ;  /* 0x0000700003037812 */ /* 0x000fe200078ec0ff */
[----:B------:R-:W-:Y:S01]  /*0d90*/  @!P0 IMAD.MOV R5, RZ, RZ, -R5 ;  /* 0x000000ffff058224 */ /* 0x000fe200078e0a05 */
[----:B------:R-:W-:Y:S01]  /*0da0*/  @!P3 LOP3.LUT R13, RZ, R10, RZ, 0x33, !PT ;  /* 0x0000000aff0db212 */ /* 0x000fe200078e33ff */
[----:B------:R-:W-:Y:S01]  /*0db0*/  @!P2 IMAD.IADD R9, R9, 0x1, -R14 ;  /* 0x000000010909a824 */ /* 0x000fe200078e0a0e */
[----:B------:R-:W-:Y:S02]  /*0dc0*/  LOP3.LUT R3, R3, 0x7e, R6, 0xf8, !PT ;  /* 0x0000007e03037812 */ /* 0x000fe400078ef806 */
[----:B------:R-:W-:Y:S01]  /*0dd0*/  LOP3.LUT R6, RZ, R11, RZ, 0x33, !PT ;  /* 0x0000000bff067212 */ /* 0x000fe200078e33ff */
[----:B------:R-:W-:Y:S01]  /*0de0*/  @!P4 IMAD.IADD R12, R12, 0x1, -R14 ;  /* 0x000000010c0cc824 */ /* 0x000fe200078e0a0e */
[----:B------:R-:W-:Y:S01]  /*0df0*/  ISETP.NE.AND P2, PT, R11, RZ, PT ;  /* 0x000000ff0b00720c */ /* 0x000fe20003f45270 */
[----:B------:R-:W-:Y:S01]  /*0e00*/  @!P5 IMAD.MOV R9, RZ, RZ, -R9 ;  /* 0x000000ffff09d224 */ /* 0x000fe200078e0a09 */
[----:B------:R-:W-:Y:S01]  /*0e10*/  LOP3.LUT R121, R3, 0x10, RZ, 0x3c, !PT ;  /* 0x0000001003797812 */ /* 0x000fe200078e3cff */
[----:B------:R-:W-:Y:S01]  /*0e20*/  @!P6 IMAD.MOV R7, RZ, RZ, -R7 ;  /* 0x000000ffff07e224 */ /* 0x000fe200078e0a07 */
[C---:B------:R-:W-:Y:S01]  /*0e30*/  SEL R108, R6.reuse, R5, !P2 ;  /* 0x00000005066c7207 */ /* 0x040fe20005000000 */
[----:B------:R-:W-:Y:S01]  /*0e40*/  @!P1 IMAD.MOV R12, RZ, RZ, -R12 ;  /* 0x000000ffff0c9224 */ /* 0x000fe200078e0a0c */
[----:B------:R-:W-:Y:S01]  /*0e50*/  SEL R105, R6, R9, !P2 ;  /* 0x0000000906697207 */ /* 0x000fe20005000000 */
[----:B0-----:R-:W-:Y:S01]  /*0e60*/  IMAD R102, R122, R15, RZ ;  /* 0x0000000f7a667224 */ /* 0x001fe200078e02ff */
[C---:B------:R-:W-:Y:S01]  /*0e70*/  SEL R106, R6.reuse, R7, !P2 ;  /* 0x00000007066a7207 */ /* 0x040fe20005000000 */
[----:B------:R-:W-:Y:S01]  /*0e80*/  IMAD R13, R13, UR6, RZ ;  /* 0x000000060d0d7c24 */ /* 0x000fe2000f8e02ff */
[----:B------:R-:W-:Y:S01]  /*0e90*/  SEL R104, R6, R12, !P2 ;  /* 0x0000000c06687207 */ /* 0x000fe20005000000 */
[----:B------:R-:W-:Y:S01]  /*0ea0*/  UMOV UR6, 0xfffffffe ;  /* 0xfffffffe00067882 */ /* 0x000fe20000000000 */
[----:B------:R-:W0:Y:S01]  /*0eb0*/  LDC R6, c[0x0][0x238] ;  /* 0x00008e00ff067b82 */ /* 0x000e220000000800 */
[C---:B------:R-:W-:Y:S01]  /*0ec0*/  LEA R103, P0, R102.reuse, UR4, 0x1 ;  /* 0x0000000466677c11 */ /* 0x040fe2000f8008ff */
[----:B------:R-:W-:Y:S01]  /*0ed0*/  UIADD3 UR4, UR12, 0x8000, URZ ;  /* 0x000080000c047890 */ /* 0x000fe2000fffe03f */
[C---:B------:R-:W-:Y:S01]  /*0ee0*/  LEA R90, P1, R13.reuse, UR8, 0x1 ;  /* 0x000000080d5a7c11 */ /* 0x040fe2000f8208ff */
[----:B------:R-:W-:Y:S01]  /*0ef0*/  ULDC UR8, c[0x0][0x240] ;  /* 0x0000900000087ab9 */ /* 0x000fe20000000800 */
[----:B------:R-:W-:Y:S01]  /*0f00*/  LEA.HI.X.SX32 R102, R102, UR5, 0x1, P0 ;  /* 0x0000000566667c11 */ /* 0x000fe200080f0eff */
[----:B------:R-:W-:Y:S01]  /*0f10*/  USHF.R.U32.HI UR4, URZ, 0x4, UR4 ;  /* 0x000000043f047899 */ /* 0x000fe20008011604 */
[----:B------:R-:W-:Y:S01]  /*0f20*/  LEA.HI.X.SX32 R91, R13, UR9, 0x1, P1 ;  /* 0x000000090d5b7c11 */ /* 0x000fe200088f0eff */
[----:B------:R-:W-:Y:S01]  /*0f30*/  ULDC UR9, c[0x0][0x230] ;  /* 0x00008c0000097ab9 */ /* 0x000fe20000000800 */
[C---:B------:R-:W-:Y:S01]  /*0f40*/  LOP3.LUT R120, R3.reuse, 0x20, RZ, 0x3c, !PT ;  /* 0x0000002003787812 */ /* 0x040fe200078e3cff */
[----:B------:R-:W-:Y:S01]  /*0f50*/  USGXT.U32 UR4, UR4, 0xe ;  /* 0x0000000e0404789a */ /* 0x000fe20008000000 */
[----:B------:R-:W-:Y:S01]  /*0f60*/  IMAD.U32 R5, RZ, RZ, UR9 ;  /* 0x00000009ff057e24 */ /* 0x000fe2000f8e00ff */
[C---:B------:R-:W-:Y:S01]  /*0f70*/  LOP3.LUT R119, R3.reuse, 0x30, RZ, 0x3c, !PT ;  /* 0x0000003003777812 */ /* 0x040fe200078e3cff */
[----:B------:R-:W-:Y:S01]  /*0f80*/  IMAD R108, R108, UR8, RZ ;  /* 0x000000086c6c7c24 */ /* 0x000fe2000f8e02ff */
[C---:B------:R-:W-:Y:S01]  /*0f90*/  LOP3.LUT R118, R3.reuse, 0x40, RZ, 0x3c, !PT ;  /* 0x0000004003767812 */ /* 0x040fe200078e3cff */
[----:B------:R-:W-:Y:S01]  /*0fa0*/  IMAD R106, R106, UR8, RZ ;  /* 0x000000086a6a7c24 */ /* 0x000fe2000f8e02ff */
[----:B------:R-:W-:Y:S01]  /*0fb0*/  LOP3.LUT R114, R3, 0x50, RZ, 0x3c, !PT ;  /* 0x0000005003727812 */ /* 0x000fe200078e3cff */
[----:B------:R-:W-:Y:S01]  /*0fc0*/  IMAD R105, R105, UR8, RZ ;  /* 0x0000000869697c24 */ /* 0x000fe2000f8e02ff */
[C---:B------:R-:W-:Y:S01]  /*0fd0*/  LOP3.LUT R112, R3.reuse, 0x60, RZ, 0x3c, !PT ;  /* 0x0000006003707812 */ /* 0x040fe200078e3cff */
[----:B------:R-:W-:Y:S01]  /*0fe0*/  IMAD R104, R104, UR8, RZ ;  /* 0x0000000868687c24 */ /* 0x000fe2000f8e02ff */
[----:B------:R-:W-:Y:S01]  /*0ff0*/  LOP3.LUT R110, R3, 0x70, RZ, 0x3c, !PT ;  /* 0x00000070036e7812 */ /* 0x000fe200078e3cff */
[----:B------:R-:W-:Y:S01]  /*1000*/  UMOV UR5, URZ ;  /* 0x0000003f00057c82 */ /* 0x000fe20008000000 */
[----:B------:R-:W-:Y:S01]  /*1010*/  UMOV UR10, UR4 ;  /* 0x00000004000a7c82 */ /* 0x000fe20008000000 */
[----:B------:R-:W-:Y:S01]  /*1020*/  UIADD3.64 UR6, UR4, -UR6, URZ ;  /* 0x8000000604067297 */ /* 0x000fe2000fffe03f */
[----:B0-----:R-:W-:-:S11]  /*1030*/  IMAD.SHL.U32 R124, R6, 0x20, RZ ;  /* 0x00000020067c7824 */ /* 0x001fd600078e00ff */
.L_x_1:
[----:B------:R-:W0:Y:S01]  /*1040*/  LDC R10, c[0x0][0x238] ;  /* 0x00008e00ff0a7b82 */ /* 0x000e220000000800 */
[C---:B------:R-:W-:Y:S02]  /*1050*/  ISETP.GT.AND P1, PT, R5.reuse, 0x3, PT ;  /* 0x000000030500780c */ /* 0x040fe40003f24270 */
[C---:B------:R-:W-:Y:S02]  /*1060*/  ISETP.GT.AND P2, PT, R5.reuse, 0x4, PT ;  /* 0x000000040500780c */ /* 0x040fe40003f44270 */
[----:B------:R-:W-:Y:S02]  /*1070*/  PRMT R18, RZ, 0x7610, R18 ;  /* 0x00007610ff127816 */ /* 0x000fe40000000012 */
[----:B------:R-:W-:Y:S01]  /*1080*/  ISETP.GT.AND P3, PT, R5, 0x5, PT ;  /* 0x000000050500780c */ /* 0x000fe20003f64270 */
[----:B------:R-:W1:Y:S01]  /*1090*/  LDC R16, c[0x0][0x238] ;  /* 0x00008e00ff107b82 */ /* 0x000e620000000800 */
[----:B------:R-:W-:Y:S02]  /*10a0*/  PRMT R15, RZ, 0x7610, R15 ;  /* 0x00007610ff0f7816 */ /* 0x000fe4000000000f */
[----:B------:R-:W-:-:S02]  /*10b0*/  PRMT R12, RZ, 0x7610, R12 ;  /* 0x00007610ff0c7816 */ /* 0x000fc4000000000c */
[C---:B------:R-:W-:Y:S02]  /*10c0*/  ISETP.GT.AND P0, PT, R5.reuse, 0x2, PT ;  /* 0x000000020500780c */ /* 0x040fe40003f04270 */
[----:B------:R-:W-:Y:S01]  /*10d0*/  ISETP.GT.AND P4, PT, R5, 0x6, PT ;  /* 0x000000060500780c */ /* 0x000fe20003f84270 */
[----:B------:R-:W2:Y:S01]  /*10e0*/  LDC R92, c[0x0][0x238] ;  /* 0x00008e00ff5c7b82 */ /* 0x000ea20000000800 */
[----:B------:R-:W-:Y:S02]  /*10f0*/  PRMT R21, RZ, 0x7610, R21 ;  /* 0x00007610ff157816 */ /* 0x000fe40000000015 */
[----:B------:R-:W-:-:S05]  /*1100*/  PRMT R9, RZ, 0x7610, R9 ;  /* 0x00007610ff097816 */ /* 0x000fca0000000009 */
[----:B------:R-:W3:Y:S01]  /*1110*/  LDC R22, c[0x0][0x238] ;  /* 0x00008e00ff167b82 */ /* 0x000ee20000000800 */
[----:B0-----:R-:W-:-:S04]  /*1120*/  IMAD R10, R10, 0x3, RZ ;  /* 0x000000030a0a7824 */ /* 0x001fc800078e02ff */
[----:B------:R-:W-:-:S03]  /*1130*/  IMAD.WIDE R10, R10, 0x2, R90 ;  /* 0x000000020a0a7825 */ /* 0x000fc600078e025a */
[----:B------:R-:W0:Y:S01]  /*1140*/  LDC R94, c[0x0][0x238] ;  /* 0x00008e00ff5e7b82 */ /* 0x000e220000000800 */
[----:B-1----:R-:W-:Y:S01]  /*1150*/  IMAD.SHL.U32 R16, R16, 0x4, RZ ;  /* 0x0000000410107824 */ /* 0x002fe200078e00ff */
[----:B------:R1:W4:Y:S03]  /*1160*/  @P1 LDG.E.U16 R18, desc[UR14][R10.64] ;  /* 0x0000000e0a121981 */ /* 0x000326000c1e1500 */
[----:B------:R-:W-:-:S03]  /*1170*/  IMAD.WIDE R16, R16, 0x2, R90 ;  /* 0x0000000210107825 */ /* 0x000fc600078e025a */
[----:B------:R-:W5:Y:S01]  /*1180*/  LDC R6, c[0x0][0x238] ;  /* 0x00008e00ff067b82 */ /* 0x000f620000000800 */
[----:B--2---:R-:W-:Y:S01]  /*1190*/  IMAD R92, R92, 0x7, RZ ;  /* 0x000000075c5c7824 */ /* 0x004fe200078e02ff */
[----:B------:R-:W2:Y:S06]  /*11a0*/  @P2 LDG.E.U16 R15, desc[UR14][R16.64] ;  /* 0x0000000e100f2981 */ /* 0x000eac000c1e1500 */
[----:B------:R-:W5:Y:S01]  /*11b0*/  LDC R88, c[0x0][0x238] ;  /* 0x00008e00ff587b82 */ /* 0x000f620000000800 */
[----:B---3--:R-:W-:Y:S01]  /*11c0*/  IMAD R22, R22, 0x5, RZ ;  /* 0x0000000516167824 */ /* 0x008fe200078e02ff */
[----:B------:R-:W-:Y:S01]  /*11d0*/  ISETP.GT.AND P2, PT, R5, 0x9, PT ;  /* 0x000000090500780c */ /* 0x000fe20003f44270 */
[----:B-1----:R-:W-:-:S04]  /*11e0*/  IMAD.WIDE R10, R92, 0x2, R90 ;  /* 0x000000025c0a7825 */ /* 0x002fc800078e025a */
[--C-:B------:R-:W-:Y:S01]  /*11f0*/  IMAD.WIDE R22, R22, 0x2, R90.reuse ;  /* 0x0000000216167825 */ /* 0x100fe200078e025a */
[----:B------:R-:W1:Y:S03]  /*1200*/  LDC R92, c[0x0][0x238] ;  /* 0x00008e00ff5c7b82 */ /* 0x000e660000000800 */
[----:B0-----:R-:W-:Y:S01]  /*1210*/  IMAD R94, R94, 0x9, RZ ;  /* 0x000000095e5e7824 */ /* 0x001fe200078e02ff */
[----:B------:R0:W3:Y:S03]  /*1220*/  @P3 LDG.E.U16 R12, desc[UR14][R22.64] ;  /* 0x0000000e160c3981 */ /* 0x0000e6000c1e1500 */
[----:B------:R-:W-:Y:S01]  /*1230*/  IMAD.WIDE R94, R94, 0x2, R90 ;  /* 0x000000025e5e7825 */ /* 0x000fe200078e025a */
[----:B------:R-:W1:Y:S03]  /*1240*/  LDC R96, c[0x0][0x238] ;  /* 0x00008e00ff607b82 */ /* 0x000e660000000800 */
[----:B-----5:R-:W-:Y:S01]  /*1250*/  IMAD.SHL.U32 R6, R6, 0x2, RZ ;  /* 0x0000000206067824 */ /* 0x020fe200078e00ff */
[----:B0-----:R-:W-:-:S03]  /*1260*/  PRMT R23, RZ, 0x7610, R23 ;  /* 0x00007610ff177816 */ /* 0x001fc60000000017 */
[--C-:B------:R-:W-:Y:S01]  /*1270*/  IMAD.WIDE R6, R6, 0x2, R90.reuse ;  /* 0x0000000206067825 */ /* 0x100fe200078e025a */
[----:B------:R-:W0:Y:S03]  /*1280*/  LDC R111, c[0x0][0x238] ;  /* 0x00008e00ff6f7b82 */ /* 0x000e260000000800 */
[----:B------:R-:W-:Y:S01]  /*1290*/  IMAD R88, R88, 0x6, RZ ;  /* 0x0000000658587824 */ /* 0x000fe200078e02ff */
[----:B------:R5:W4:Y:S01]  /*12a0*/  @P2 LDG.E.U16 R23, desc[UR14][R94.64] ;  /* 0x0000000e5e172981 */ /* 0x000b22000c1e1500 */
[C---:B------:R-:W-:Y:S02]  /*12b0*/  ISETP.GT.AND P1, PT, R5.reuse, 0x8, PT ;  /* 0x000000080500780c */ /* 0x040fe40003f24270 */
[----:B------:R-:W-:Y:S01]  /*12c0*/  IMAD.WIDE R88, R88, 0x2, R90 ;  /* 0x0000000258587825 */ /* 0x000fe200078e025a */
[----:B------:R-:W2:Y:S01]  /*12d0*/  @P0 LDG.E.U16 R21, desc[UR14][R6.64] ;  /* 0x0000000e06150981 */ /* 0x000ea2000c1e1500 */
[----:B------:R-:W0:Y:S08]  /*12e0*/  LDC R100, c[0x0][0x238] ;  /* 0x00008e00ff647b82 */ /* 0x000e300000000800 */
[----:B-----5:R-:W5:Y:S01]  /*12f0*/  LDC R95, c[0x0][0x238] ;  /* 0x00008e00ff5f7b82 */ /* 0x020f620000000800 */
[----:B-1----:R-:W-:Y:S01]  /*1300*/  IMAD.SHL.U32 R92, R92, 0x8, RZ ;  /* 0x000000085c5c7824 */ /* 0x002fe200078e00ff */
[----:B------:R1:W3:Y:S01]  /*1310*/  @P4 LDG.E.U16 R9, desc[UR14][R88.64] ;  /* 0x0000000e58094981 */ /* 0x0002e2000c1e1500 */
[----:B------:R-:W-:-:S02]  /*1320*/  ISETP.GT.AND P0, PT, R5, 0x7, PT ;  /* 0x000000070500780c */ /* 0x000fc40003f04270 */
[----:B------:R-:W-:Y:S01]  /*1330*/  IMAD.WIDE R92, R92, 0x2, R90 ;  /* 0x000000025c5c7825 */ /* 0x000fe200078e025a */
[----:B------:R-:W-:Y:S02]  /*1340*/  ISETP.GT.AND P3, PT, R5, 0xa, PT ;  /* 0x0000000a0500780c */ /* 0x000fe40003f64270 */
[----:B------:R-:W0:Y:S01]  /*1350*/  LDC R98, c[0x0][0x238] ;  /* 0x00008e00ff627b82 */ /* 0x000e220000000800 */
[----:B-1----:R-:W-:Y:S01]  /*1360*/  PRMT R89, RZ, 0x7610, R89 ;  /* 0x00007610ff597816 */ /* 0x002fe20000000059 */
[----:B------:R-:W-:Y:S01]  /*1370*/  IMAD R96, R96, 0xa, RZ ;  /* 0x0000000a60607824 */ /* 0x000fe200078e02ff */
[----:B------:R-:W-:Y:S02]  /*1380*/  PRMT R7, RZ, 0x7610, R7 ;  /* 0x00007610ff077816 */ /* 0x000fe40000000007 */
[----:B------:R-:W-:-:S03]  /*1390*/  PRMT R20, RZ, 0x7610, R20 ;  /* 0x00007610ff147816 */ /* 0x000fc60000000014 */
[----:B------:R-:W1:Y:S01]  /*13a0*/  LDC R101, c[0x0][0x238] ;  /* 0x00008e00ff657b82 */ /* 0x000e620000000800 */
[----:B------:R-:W4:Y:S01]  /*13b0*/  @P1 LDG.E.U16 R89, desc[UR14][R92.64] ;  /* 0x0000000e5c591981 */ /* 0x000f22000c1e1500 */
[----:B------:R-:W-:Y:S01]  /*13c0*/  ISETP.GT.AND P1, PT, R5, 0xd, PT ;  /* 0x0000000d0500780c */ /* 0x000fe20003f24270 */
[--C-:B------:R-:W-:Y:S02]  /*13d0*/  IMAD.WIDE R96, R96, 0x2, R90.reuse ;  /* 0x0000000260607825 */ /* 0x100fe400078e025a */
[----:B------:R0:W3:Y:S02]  /*13e0*/  @P0 LDG.E.U16 R7, desc[UR14][R10.64] ;  /* 0x0000000e0a070981 */ /* 0x0000e4000c1e1500 */
[----:B-----5:R-:W-:Y:S02]  /*13f0*/  IMAD R95, R95, 0xd, RZ ;  /* 0x0000000d5f5f7824 */ /* 0x020fe400078e02ff */
[----:B0-----:R-:W-:Y:S01]  /*1400*/  IMAD R111, R111, 0xe, RZ ;  /* 0x0000000e6f6f7824 */ /* 0x001fe200078e02ff */
[----:B------:R0:W5:Y:S01]  /*1410*/  @P3 LDG.E.U16 R20, desc[UR14][R96.64] ;  /* 0x0000000e60143981 */ /* 0x000162000c1e1500 */
[----:B------:R-:W-:Y:S01]  /*1420*/  IMAD.WIDE R94, R95, 0x2, R90 ;  /* 0x000000025f5e7825 */ /* 0x000fe200078e025a */
[----:B------:R-:W-:-:S03]  /*1430*/  PRMT R11, RZ, 0x7610, R11 ;  /* 0x00007610ff0b7816 */ /* 0x000fc6000000000b */
[----:B0-----:R-:W-:-:S03]  /*1440*/  IMAD.WIDE R96, R111, 0x2, R90 ;  /* 0x000000026f607825 */ /* 0x001fc600078e025a */
[----:B------:R0:W3:Y:S01]  /*1450*/  @P1 LDG.E.U16 R11, desc[UR14][R94.64] ;  /* 0x0000000e5e0b1981 */ /* 0x0000e2000c1e1500 */
[----:B------:R-:W1:Y:S01]  /*1460*/  LDC R111, c[0x0][0x238] ;  /* 0x00008e00ff6f7b82 */ /* 0x000e620000000800 */
[----:B------:R-:W-:Y:S01]  /*1470*/  ISETP.GT.AND P4, PT, R5, 0xb, PT ;  /* 0x0000000b0500780c */ /* 0x000fe20003f84270 */
[----:B------:R-:W-:-:S06]  /*1480*/  IMAD R100, R100, 0xc, RZ ;  /* 0x0000000c64647824 */ /* 0x000fcc00078e02ff */
[----:B0-----:R-:W0:Y:S01]  /*1490*/  LDC R95, c[0x0][0x238] ;  /* 0x00008e00ff5f7b82 */ /* 0x001e220000000800 */
[----:B------:R-:W-:Y:S01]  /*14a0*/  IMAD R98, R98, 0xb, RZ ;  /* 0x0000000b62627824 */ /* 0x000fe200078e02ff */
[C---:B------:R-:W-:Y:S01]  /*14b0*/  ISETP.GT.AND P0, PT, R5.reuse, 0xc, PT ;  /* 0x0000000c0500780c */ /* 0x040fe20003f04270 */
[----:B------:R-:W-:Y:S01]  /*14c0*/  IMAD.WIDE R92, R100, 0x2, R90 ;  /* 0x00000002645c7825 */ /* 0x000fe200078e025a */
[C---:B------:R-:W-:Y:S02]  /*14d0*/  ISETP.GT.AND P3, PT, R5.reuse, 0xf, PT ;  /* 0x0000000f0500780c */ /* 0x040fe40003f64270 */
[----:B------:R-:W-:Y:S02]  /*14e0*/  PRMT R17, RZ, 0x7610, R17 ;  /* 0x00007610ff117816 */ /* 0x000fe40000000011 */
[----:B------:R-:W0:Y:S01]  /*14f0*/  LDC R100, c[0x0][0x238] ;  /* 0x00008e00ff647b82 */ /* 0x000e220000000800 */
[----:B------:R-:W-:Y:S01]  /*1500*/  IMAD.WIDE R98, R98, 0x2, R90 ;  /* 0x0000000262627825 */ /* 0x000fe200078e025a */
[----:B------:R-:W-:-:S03]  /*1510*/  ISETP.GT.AND P2, PT, R5, 0xe, PT ;  /* 0x0000000e0500780c */ /* 0x000fc60003f44270 */
[----:B-1----:R-:W-:Y:S01]  /*1520*/  IMAD R101, R101, 0xf, RZ ;  /* 0x0000000f65657824 */ /* 0x002fe200078e02ff */
[----:B------:R-:W-:Y:S01]  /*1530*/  PRMT R14, RZ, 0x7610, R14 ;  /* 0x00007610ff0e7816 */ /* 0x000fe2000000000e */
[----:B------:R1:W3:Y:S01]  /*1540*/  @P4 LDG.E.U16 R17, desc[UR14][R98.64] ;  /* 0x0000000e62114981 */ /* 0x0002e2000c1e1500 */
[----:B------:R-:W-:Y:S01]  /*1550*/  PRMT R6, RZ, 0x7610, R6 ;  /* 0x00007610ff067816 */ /* 0x000fe20000000006 */
[----:B------:R-:W-:Y:S01]  /*1560*/  IMAD R111, R111, 0x11, RZ ;  /* 0x000000116f6f7824 */ /* 0x000fe200078e02ff */
[----:B------:R-:W-:Y:S02]  /*1570*/  ISETP.GT.AND P1, PT, R5, 0x12, PT ;  /* 0x000000120500780c */ /* 0x000fe40003f24270 */
[----:B------:R0:W3:Y:S01]  /*1580*/  @P0 LDG.E.U16 R14, desc[UR14][R92.64] ;  /* 0x0000000e5c0e0981 */ /* 0x0000e2000c1e1500 */
[----:B-1----:R-:W-:Y:S01]  /*1590*/  IMAD.WIDE R98, R101, 0x2, R90 ;  /* 0x0000000265627825 */ /* 0x002fe200078e025a */
[----:B------:R-:W-:-:S03]  /*15a0*/  PRMT R8, RZ, 0x7610, R8 ;  /* 0x00007610ff087816 */ /* 0x000fc60000000008 */
[----:B0-----:R-:W-:Y:S01]  /*15b0*/  IMAD R95, R95, 0x12, RZ ;  /* 0x000000125f5f7824 */ /* 0x001fe200078e02ff */
[----:B------:R0:W3:Y:S01]  /*15c0*/  @P3 LDG.E.U16 R6, desc[UR14][R98.64] ;  /* 0x0000000e62063981 */ /* 0x0000e2000c1e1500 */
[----:B------:R-:W-:Y:S01]  /*15d0*/  IMAD.WIDE R92, R111, 0x2, R90 ;  /* 0x000000026f5c7825 */ /* 0x000fe200078e025a */
[----:B------:R-:W-:Y:S01]  /*15e0*/  PRMT R19, RZ, 0x7610, R19 ;  /* 0x00007610ff137816 */ /* 0x000fe20000000013 */
[----:B------:R-:W1:Y:S01]  /*15f0*/  LDC R111, c[0x0][0x238] ;  /* 0x00008e00ff6f7b82 */ /* 0x000e620000000800 */
[----:B------:R0:W3:Y:S01]  /*1600*/  @P2 LDG.E.U16 R8, desc[UR14][R96.64] ;  /* 0x0000000e60082981 */ /* 0x0000e2000c1e1500 */
[----:B------:R-:W-:Y:S01]  /*1610*/  IMAD.WIDE R94, R95, 0x2, R90 ;  /* 0x000000025f5e7825 */ /* 0x000fe200078e025a */
[----:B------:R-:W-:-:S04]  /*1620*/  ISETP.GT.AND P4, PT, R5, 0x10, PT ;  /* 0x000000100500780c */ /* 0x000fc80003f84270 */
[----:B------:R0:W3:Y:S02]  /*1630*/  @P1 LDG.E.U16 R19, desc[UR14][R94.64] ;  /* 0x0000000e5e131981 */ /* 0x0000e4000c1e1500 */
[----:B0-----:R-:W0:Y:S01]  /*1640*/  LDC R99, c[0x0][0x238] ;  /* 0x00008e00ff637b82 */ /* 0x001e220000000800 */
[----:B------:R-:W-:-:S07]  /*1650*/  IMAD.SHL.U32 R100, R100, 0x10, RZ ;  /* 0x0000001064647824 */ /* 0x000fce00078e00ff */
[----:B------:R-:W1:Y:S01]  /*1660*/  LDC R97, c[0x0][0x238] ;  /* 0x00008e00ff617b82 */ /* 0x000e620000000800 */
[----:B------:R-:W-:-:S07]  /*1670*/  PRMT R88, RZ, 0x7610, R88 ;  /* 0x00007610ff587816 */ /* 0x000fce0000000058 */
[----:B------:R-:W1:Y:S01]  /*1680*/  LDC R95, c[0x0][0x238] ;  /* 0x00008e00ff5f7b82 */ /* 0x000e620000000800 */
[C---:B------:R-:W-:Y:S01]  /*1690*/  ISETP.GT.AND P0, PT, R5.reuse, 0x11, PT ;  /* 0x000000110500780c */ /* 0x040fe20003f04270 */
[----:B------:R-:W-:Y:S01]  /*16a0*/  IMAD.WIDE R100, R100, 0x2, R90 ;  /* 0x0000000264647825 */ /* 0x000fe200078e025a */
[C---:B------:R-:W-:Y:S02]  /*16b0*/  ISETP.GT.AND P3, PT, R5.reuse, 0x14, PT ;  /* 0x000000140500780c */ /* 0x040fe40003f64270 */
[----:B------:R-:W-:Y:S02]  /*16c0*/  PRMT R22, RZ, 0x7610, R22 ;  /* 0x00007610ff167816 */ /* 0x000fe40000000016 */
[----:B------:R1:W2:Y:S01]  /*16d0*/  @P4 LDG.E.U16 R88, desc[UR14][R100.64] ;  /* 0x0000000e64584981 */ /* 0x0002a2000c1e1500 */
[----:B------:R-:W-:Y:S01]  /*16e0*/  ISETP.GT.AND P4, PT, R5, 0x15, PT ;  /* 0x000000150500780c */ /* 0x000fe20003f84270 */
[----:B0-----:R-:W-:Y:S02]  /*16f0*/  IMAD R99, R99, 0x14, RZ ;  /* 0x0000001463637824 */ /* 0x001fe400078e02ff */
[----:B-1----:R-:W-:Y:S01]  /*1700*/  IMAD R111, R111, 0x15, RZ ;  /* 0x000000156f6f7824 */ /* 0x002fe200078e02ff */
[----:B------:R-:W-:-:S02]  /*1710*/  ISETP.GT.AND P2, PT, R5, 0x13, PT ;  /* 0x000000130500780c */ /* 0x000fc40003f44270 */
[----:B------:R0:W5:Y:S01]  /*1720*/  @P0 LDG.E.U16 R22, desc[UR14][R92.64] ;  /* 0x0000000e5c160981 */ /* 0x000162000c1e1500 */
[----:B------:R-:W-:Y:S01]  /*1730*/  PRMT R13, RZ, 0x7610, R13 ;  /* 0x00007610ff0d7816 */ /* 0x000fe2000000000d */
[----:B------:R-:W-:Y:S01]  /*1740*/  IMAD.WIDE R98, R99, 0x2, R90 ;  /* 0x0000000263627825 */ /* 0x000fe200078e025a */
[----:B------:R-:W-:Y:S02]  /*1750*/  PRMT R10, RZ, 0x7610, R10 ;  /* 0x00007610ff0a7816 */ /* 0x000fe4000000000a */
[----:B------:R-:W-:Y:S01]  /*1760*/  ISETP.GT.AND P0, PT, R5, 0x16, PT ;  /* 0x000000160500780c */ /* 0x000fe20003f04270 */
[----:B------:R-:W-:Y:S01]  /*1770*/  IMAD.WIDE R100, R111, 0x2, R90 ;  /* 0x000000026f647825 */ /* 0x000fe200078e025a */
[----:B------:R-:W-:Y:S01]  /*1780*/  PRMT R16, RZ, 0x7610, R16 ;  /* 0x00007610ff107816 */ /* 0x000fe20000000010 */
[----:B------:R-:W3:Y:S01]  /*1790*/  @P3 LDG.E.U16 R13, desc[UR14][R98.64] ;  /* 0x0000000e620d3981 */ /* 0x000ee2000c1e1500 */
[----:B------:R-:W-:Y:S01]  /*17a0*/  ISETP.GT.AND P1, PT, R5, 0x17, PT ;  /* 0x000000170500780c */ /* 0x000fe20003f24270 */
[----:B------:R-:W-:-:S02]  /*17b0*/  IMAD R97, R97, 0x13, RZ ;  /* 0x0000001361617824 */ /* 0x000fc400078e02ff */
[----:B------:R-:W-:Y:S01]  /*17c0*/  IMAD R95, R95, 0x16, RZ ;  /* 0x000000165f5f7824 */ /* 0x000fe200078e02ff */
[----:B------:R1:W3:Y:S01]  /*17d0*/  @P4 LDG.E.U16 R10, desc[UR14][R100.64] ;  /* 0x0000000e640a4981 */ /* 0x0002e2000c1e1500 */
[----:B------:R-:W-:Y:S01]  /*17e0*/  IMAD.WIDE R96, R97, 0x2, R90 ;  /* 0x0000000261607825 */ /* 0x000fe200078e025a */
[----:B0-----:R-:W-:Y:S01]  /*17f0*/  PRMT R92, RZ, 0x7610, R92 ;  /* 0x00007610ff5c7816 */ /* 0x001fe2000000005c */
[----:B------:R-:W0:Y:S02]  /*1800*/  LDC R111, c[0x0][0x238] ;  /* 0x00008e00ff6f7b82 */ /* 0x000e240000000800 */
[----:B------:R-:W-:Y:S01]  /*1810*/  IMAD.WIDE R94, R95, 0x2, R90 ;  /* 0x000000025f5e7825 */ /* 0x000fe200078e025a */
[----:B------:R1:W3:Y:S02]  /*1820*/  @P2 LDG.E.U16 R16, desc[UR14][R96.64] ;  /* 0x0000000e60102981 */ /* 0x0002e4000c1e1500 */
[----:B-1----:R-:W-:-:S03]  /*1830*/  PRMT R100, RZ, 0x7610, R100 ;  /* 0x00007610ff647816 */ /* 0x002fc60000000064 */
[----:B------:R-:W1:Y:S03]  /*1840*/  LDC R99, c[0x0][0x238] ;  /* 0x00008e00ff637b82 */ /* 0x000e660000000800 */
[----:B------:R0:W3:Y:S05]  /*1850*/  @P0 LDG.E.U16 R100, desc[UR14][R94.64] ;  /* 0x0000000e5e640981 */ /* 0x0000ea000c1e1500 */
[----:B------:R-:W1:Y:S08]  /*1860*/  LDC R97, c[0x0][0x238] ;  /* 0x00008e00ff617b82 */ /* 0x000e700000000800 */
[----:B0-----:R-:W0:Y:S01]  /*1870*/  LDC R95, c[0x0][0x238] ;  /* 0x00008e00ff5f7b82 */ /* 0x001e220000000800 */
[----:B------:R-:W-:-:S02]  /*1880*/  ISETP.GT.AND P2, PT, R5, 0x18, PT ;  /* 0x000000180500780c */ /* 0x000fc40003f44270 */
[----:B------:R-:W-:Y:S01]  /*1890*/  ISETP.GT.AND P3, PT, R5, 0x19, PT ;  /* 0x000000190500780c */ /* 0x000fe20003f64270 */
[----:B-1----:R-:W-:-:S04]  /*18a0*/  IMAD R99, R99, 0x18, RZ ;  /* 0x0000001863637824 */ /* 0x002fc800078e02ff */
[----:B------:R-:W-:Y:S01]  /*18b0*/  IMAD.WIDE R98, R99, 0x2, R90 ;  /* 0x0000000263627825 */ /* 0x000fe200078e025a */
[----:B------:R-:W-:-:S03]  /*18c0*/  PRMT R93, RZ, 0x7610, R93 ;  /* 0x00007610ff5d7816 */ /* 0x000fc6000000005d */
[----:B------:R-:W-:Y:S02]  /*18d0*/  IMAD R97, R97, 0x17, RZ ;  /* 0x0000001761617824 */ /* 0x000fe400078e02ff */
[----:B------:R1:W5:Y:S02]  /*18e0*/  @P2 LDG.E.U16 R92, desc[UR14][R98.64] ;  /* 0x0000000e625c2981 */ /* 0x000364000c1e1500 */
[----:B------:R-:W-:-:S04]  /*18f0*/  IMAD.WIDE R96, R97, 0x2, R90 ;  /* 0x0000000261607825 */ /* 0x000fc800078e025a */
[----:B0-----:R-:W-:Y:S01]  /*1900*/  IMAD R95, R95, 0x19, RZ ;  /* 0x000000195f5f7824 */ /* 0x001fe200078e02ff */
[----:B------:R0:W3:Y:S01]  /*1910*/  @P1 LDG.E.U16 R93, desc[UR14][R96.64] ;  /* 0x0000000e605d1981 */ /* 0x0000e2000c1e1500 */
[----:B-1----:R-:W-:Y:S02]  /*1920*/  PRMT R98, RZ, 0x7610, R98 ;  /* 0x00007610ff627816 */ /* 0x002fe40000000062 */
[----:B------:R-:W-:-:S05]  /*1930*/  IMAD.WIDE R94, R95, 0x2, R90 ;  /* 0x000000025f5e7825 */ /* 0x000fca00078e025a */
[----:B------:R1:W3:Y:S01]  /*1940*/  @P3 LDG.E.U16 R98, desc[UR14][R94.64] ;  /* 0x0000000e5e623981 */ /* 0x0002e2000c1e1500 */
[----:B0-----:R-:W0:Y:S08]  /*1950*/  LDC R97, c[0x0][0x238] ;  /* 0x00008e00ff617b82 */ /* 0x001e300000000800 */
[----:B-1----:R-:W1:Y:S01]  /*1960*/  LDC R95, c[0x0][0x238] ;  /* 0x00008e00ff5f7b82 */ /* 0x002e620000000800 */
[----:B------:R-:W-:-:S02]  /*1970*/  ISETP.GT.AND P4, PT, R5, 0x1a, PT ;  /* 0x0000001a0500780c */ /* 0x000fc40003f84270 */
[C---:B------:R-:W-:Y:S02]  /*1980*/  ISETP.GT.AND P1, PT, R5.reuse, 0x1b, PT ;  /* 0x0000001b0500780c */ /* 0x040fe40003f24270 */
[----:B------:R-:W-:Y:S02]  /*1990*/  ISETP.GT.AND P0, PT, R5, 0x1, PT ;  /* 0x000000010500780c */ /* 0x000fe40003f04270 */
[----:B------:R-:W-:Y:S02]  /*19a0*/  PRMT R99, RZ, 0x7610, R99 ;  /* 0x00007610ff637816 */ /* 0x000fe40000000063 */
[----:B------:R-:W-:Y:S01]  /*19b0*/  PRMT R107, RZ, 0x7610, R107 ;  /* 0x00007610ff6b7816 */ /* 0x000fe2000000006b */
[----:B0-----:R-:W-:-:S04]  /*19c0*/  IMAD R97, R97, 0x1a, RZ ;  /* 0x0000001a61617824 */ /* 0x001fc800078e02ff */
[----:B------:R-:W-:-:S04]  /*19d0*/  IMAD.WIDE R96, R97, 0x2, R90 ;  /* 0x0000000261607825 */ /* 0x000fc800078e025a */
[----:B-1----:R-:W-:Y:S01]  /*19e0*/  IMAD R95, R95, 0x1b, RZ ;  /* 0x0000001b5f5f7824 */ /* 0x002fe200078e02ff */
[----:B------:R0:W3:Y:S03]  /*19f0*/  @P4 LDG.E.U16 R99, desc[UR14][R96.64] ;  /* 0x0000000e60634981 */ /* 0x0000e6000c1e1500 */
[----:B------:R-:W-:Y:S01]  /*1a00*/  IMAD.WIDE R94, R95, 0x2, R90 ;  /* 0x000000025f5e7825 */ /* 0x000fe200078e025a */
[----:B------:R-:W-:-:S04]  /*1a10*/  PRMT R101, RZ, 0x7610, R101 ;  /* 0x00007610ff657816 */ /* 0x000fc80000000065 */
[----:B------:R1:W3:Y:S01]  /*1a20*/  @P1 LDG.E.U16 R107, desc[UR14][R94.64] ;  /* 0x0000000e5e6b1981 */ /* 0x0002e2000c1e1500 */
[----:B0-----:R-:W-:-:S05]  /*1a30*/  IMAD.WIDE R96, R111, 0x2, R90 ;  /* 0x000000026f607825 */ /* 0x001fca00078e025a */
[----:B------:R0:W3:Y:S01]  /*1a40*/  @P0 LDG.E.U16 R101, desc[UR14][R96.64] ;  /* 0x0000000e60650981 */ /* 0x0000e2000c1e1500 */
[----:B-1----:R-:W1:Y:S08]  /*1a50*/  LDC R95, c[0x0][0x238] ;  /* 0x00008e00ff5f7b82 */ /* 0x002e700000000800 */
[----:B0-----:R-:W0:Y:S01]  /*1a60*/  LDC R97, c[0x0][0x238] ;  /* 0x00008e00ff617b82 */ /* 0x001e220000000800 */
[----:B------:R-:W-:-:S02]  /*1a70*/  ISETP.GT.AND P2, PT, R5, 0x1c, PT ;  /* 0x0000001c0500780c */ /* 0x000fc40003f44270 */
[----:B------:R-:W-:Y:S01]  /*1a80*/  PRMT R111, RZ, 0x7610, R111 ;  /* 0x00007610ff6f7816 */ /* 0x000fe2000000006f */
[----:B-1----:R-:W-:-:S04]  /*1a90*/  IMAD R95, R95, 0x1c, RZ ;  /* 0x0000001c5f5f7824 */ /* 0x002fc800078e02ff */
[----:B------:R-:W-:-:S04]  /*1aa0*/  IMAD.WIDE R94, R95, 0x2, R90 ;  /* 0x000000025f5e7825 */ /* 0x000fc800078e025a */
[----:B0-----:R-:W-:Y:S02]  /*1ab0*/  IMAD R97, R97, 0x1d, RZ ;  /* 0x0000001d61617824 */ /* 0x001fe400078e02ff */
[----:B------:R0:W3:Y:S02]  /*1ac0*/  @P2 LDG.E.U16 R111, desc[UR14][R94.64] ;  /* 0x0000000e5e6f2981 */ /* 0x0000e4000c1e1500 */
[----:B0-----:R-:W-:Y:S02]  /*1ad0*/  IMAD.WIDE R94, R97, 0x2, R90 ;  /* 0x00000002615e7825 */ /* 0x001fe400078e025a */
[----:B------:R-:W0:Y:S01]  /*1ae0*/  LDC R97, c[0x0][0x238] ;  /* 0x00008e00ff617b82 */ /* 0x000e220000000800 */
[C---:B------:R-:W-:Y:S02]  /*1af0*/  ISETP.GT.AND P0, PT, R5.reuse, 0x1d, PT ;  /* 0x0000001d0500780c */ /* 0x040fe40003f04270 */
[----:B------:R-:W-:Y:S02]  /*1b00*/  PRMT R113, RZ, 0x7610, R113 ;  /* 0x00007610ff717816 */ /* 0x000fe40000000071 */
[----:B------:R-:W-:-:S09]  /*1b10*/  ISETP.GT.AND P1, PT, R5, 0x1e, PT ;  /* 0x0000001e0500780c */ /* 0x000fd20003f24270 */
[----:B------:R1:W3:Y:S01]  /*1b20*/  @P0 LDG.E.U16 R113, desc[UR14][R94.64] ;  /* 0x0000000e5e710981 */ /* 0x0002e2000c1e1500 */
[----:B0-----:R-:W-:-:S04]  /*1b30*/  IMAD R97, R97, 0x1e, RZ ;  /* 0x0000001e61617824 */ /* 0x001fc800078e02ff */
[----:B-1----:R-:W-:Y:S02]  /*1b40*/  IMAD.WIDE R94, R97, 0x2, R90 ;  /* 0x00000002615e7825 */ /* 0x002fe400078e025a */
[----:B------:R-:W0:Y:S01]  /*1b50*/  LDC R97, c[0x0][0x238] ;  /* 0x00008e00ff617b82 */ /* 0x000e220000000800 */
[----:B------:R-:W-:Y:S02]  /*1b60*/  PRMT R115, RZ, 0x7610, R115 ;  /* 0x00007610ff737816 */ /* 0x000fe40000000073 */
[----:B------:R-:W-:-:S04]  /*1b70*/  ISETP.GT.AND P0, PT, R5, RZ, PT ;  /* 0x000000ff0500720c */ /* 0x000fc80003f04270 */
[----:B------:R1:W3:Y:S01]  /*1b80*/  @P1 LDG.E.U16 R115, desc[UR14][R94.64] ;  /* 0x0000000e5e731981 */ /* 0x0002e2000c1e1500 */
[----:B------:R-:W-:Y:S02]  /*1b90*/  ISETP.GT.AND P1, PT, R5, 0x1f, PT ;  /* 0x0000001f0500780c */ /* 0x000fe40003f24270 */
[----:B------:R-:W-:Y:S02]  /*1ba0*/  PRMT R116, RZ, 0x7610, R116 ;  /* 0x00007610ff747816 */ /* 0x000fe40000000074 */
[----:B------:R-:W-:-:S04]  /*1bb0*/  PRMT R117, RZ, 0x7610, R117 ;  /* 0x00007610ff757816 */ /* 0x000fc80000000075 */
[----:B------:R-:W3:Y:S01]  /*1bc0*/  @P0 LDG.E.U16 R116, desc[UR14][R90.64] ;  /* 0x0000000e5a740981 */ /* 0x000ee2000c1e1500 */
[----:B0-----:R-:W-:-:S04]  /*1bd0*/  IMAD R97, R97, 0x1f, RZ ;  /* 0x0000001f61617824 */ /* 0x001fc800078e02ff */
[----:B-1----:R-:W-:-:S05]  /*1be0*/  IMAD.WIDE R94, R97, 0x2, R90 ;  /* 0x00000002615e7825 */ /* 0x002fca00078e025a */
[----:B------:R0:W3:Y:S01]  /*1bf0*/  @P1 LDG.E.U16 R117, desc[UR14][R94.64] ;  /* 0x0000000e5e751981 */ /* 0x0000e2000c1e1500 */
[----:B------:R-:W-:Y:S01]  /*1c00*/  BAR.SYNC.DEFER_BLOCKING 0x0 ;  /* 0x0000000000007b1d */ /* 0x000fe20000010000 */
[----:B------:R-:W-:Y:S01]  /*1c10*/  ISETP.GE.AND P0, PT, R122, R5, PT ;  /* 0x000000057a00720c */ /* 0x000fe20003f06270 */
[----:B0-----:R-:W-:Y:S02]  /*1c20*/  IMAD.MOV.U32 R94, RZ, RZ, R103 ;  /* 0x000000ffff5e7224 */ /* 0x001fe400078e0067 */
[--C-:B------:R-:W-:Y:S01]  /*1c30*/  IMAD.MOV.U32 R95, RZ, RZ, R102.reuse ;  /* 0x000000ffff5f7224 */ /* 0x100fe200078e0066 */
[----:B------:R-:W-:Y:S01]  /*1c40*/  PRMT R102, RZ, 0x7610, R102 ;  /* 0x00007610ff667816 */ /* 0x000fe20000000066 */
[----:B------:R-:W-:Y:S01]  /*1c50*/  IMAD.WIDE R96, R104, 0x2, R94 ;  /* 0x0000000268607825 */ /* 0x000fe200078e025e */
[----:B------:R-:W-:Y:S02]  /*1c60*/  PRMT R103, RZ, 0x7610, R103 ;  /* 0x00007610ff677816 */ /* 0x000fe40000000067 */
[----:B------:R-:W-:-:S05]  /*1c70*/  PRMT R123, RZ, 0x7610, R123 ;  /* 0x00007610ff7b7816 */ /* 0x000fca000000007b */
[----:B------:R0:W3:Y:S02]  /*1c80*/  @!P0 LDG.E.U16 R102, desc[UR14][R96.64] ;  /* 0x0000000e60668981 */ /* 0x0000e4000c1e1500 */
[----:B0-----:R-:W-:-:S05]  /*1c90*/  IMAD.WIDE R96, R105, 0x2, R94 ;  /* 0x0000000269607825 */ /* 0x001fca00078e025e */
[----:B------:R0:W3:Y:S01]  /*1ca0*/  @!P0 LDG.E.U16 R103, desc[UR14][R96.64] ;  /* 0x0000000e60678981 */ /* 0x0000e2000c1e1500 */
[----:B------:R-:W-:Y:S01]  /*1cb0*/  PRMT R125, RZ, 0x7610, R125 ;  /* 0x00007610ff7d7816 */ /* 0x000fe2000000007d */
[----:B0-----:R-:W-:-:S05]  /*1cc0*/  IMAD.WIDE R96, R106, 0x2, R94 ;  /* 0x000000026a607825 */ /* 0x001fca00078e025e */
[----:B------:R0:W3:Y:S02]  /*1cd0*/  @!P0 LDG.E.U16 R123, desc[UR14][R96.64] ;  /* 0x0000000e607b8981 */ /* 0x0000e4000c1e1500 */
[----:B0-----:R-:W-:-:S05]  /*1ce0*/  IMAD.WIDE R96, R108, 0x2, R94 ;  /* 0x000000026c607825 */ /* 0x001fca00078e025e */
[----:B------:R0:W3:Y:S04]  /*1cf0*/  @!P0 LDG.E.U16 R125, desc[UR14][R96.64] ;  /* 0x0000000e607d8981 */ /* 0x0000e8000c1e1500 */
[----:B----4-:R-:W-:Y:S04]  /*1d00*/  STS.U16 [R3+UR12+0x400], R89 ;  /* 0x0004005903007988 */ /* 0x010fe8000800040c */
[----:B--2---:R-:W-:Y:S01]  /*1d10*/  STS.U16 [R3+UR12+0x800], R88 ;  /* 0x0008005803007988 */ /* 0x004fe2000800040c */
[----:B------:R-:W-:Y:S01]  /*1d20*/  USHF.L.U32 UR4, UR13, 0x6, URZ ;  /* 0x000000060d047899 */ /* 0x000fe2000800063f */
[----:B0-----:R-:W0:Y:S02]  /*1d30*/  LDC R97, c[0x0][0x23c] ;  /* 0x00008f00ff617b82 */ /* 0x001e240000000800 */
[----:B-----5:R-:W-:Y:S01]  /*1d40*/  STS.U16 [R3+UR12+0xc00], R92 ;  /* 0x000c005c03007988 */ /* 0x020fe2000800040c */
[----:B------:R-:W-:-:S04]  /*1d50*/  ULOP3.LUT UR4, UR4, 0x300, URZ, 0xc0, !UPT ;  /* 0x0000030004047892 */ /* 0x000fc8000f8ec03f */
[----:B------:R-:W-:-:S04]  /*1d60*/  ULEA.HI UR4, UR12, UR4, URZ, 0x1c ;  /* 0x000000040c047291 */ /* 0x000fc8000f8fe03f */
[----:B------:R-:W-:Y:S01]  /*1d70*/  ULOP3.LUT UR8, UR4, 0x3fff, URZ, 0xc0, !UPT ;  /* 0x00003fff04087892 */ /* 0x000fe2000f8ec03f */
[----:B------:R-:W-:Y:S02]  /*1d80*/  UMOV UR9, 0x40000040 ;  /* 0x4000004000097882 */ /* 0x000fe40000000000 */
[----:B------:R-:W-:Y:S01]  /*1d90*/  UMOV UR4, URZ ;  /* 0x0000003f00047c82 */ /* 0x000fe20008000000 */
[----:B---3--:R-:W-:Y:S04]  /*1da0*/  STS.U16 [R3+UR12], R116 ;  /* 0x0000007403007988 */ /* 0x008fe8000800040c */
[----:B------:R-:W-:Y:S04]  /*1db0*/  STS.U16 [R121+UR12+0x80], R101 ;  /* 0x0000806579007988 */ /* 0x000fe8000800040c */
        /* <DEDUP_REMOVED lines=28> */
[----:B------:R1:W-:Y:S04]  /*1f80*/  STS.U16 [R2+UR12+0x8400], R103 ;  /* 0x0084006702007988 */ /* 0x0003e8000800040c */
[----:B------:R2:W-:Y:S04]  /*1f90*/  STS.U16 [R2+UR12+0x8800], R123 ;  /* 0x0088007b02007988 */ /* 0x0005e8000800040c */
[----:B------:R2:W-:Y:S01]  /*1fa0*/  STS.U16 [R2+UR12+0x8c00], R125 ;  /* 0x008c007d02007988 */ /* 0x0005e2000800040c */
[----:B------:R3:W-:Y:S06]  /*1fb0*/  MEMBAR.ALL.CTA ;  /* 0x0000000000007992 */ /* 0x0007ec0000008000 */
[----:B---3--:R-:W3:Y:S02]  /*1fc0*/  FENCE.VIEW.ASYNC.S ;  /* 0x00000000000073c6 */ /* 0x008ee40000000000 */
[----:B---3--:R-:W-:Y:S06]  /*1fd0*/  BAR.SYNC.DEFER_BLOCKING 0x0 ;  /* 0x0000000000007b1d */ /* 0x008fec0000010000 */
[----:B------:R-:W-:-:S06]  /*1fe0*/  WARPGROUP.ARRIVE ;  /* 0x00000000000079c5 */ /* 0x000fcc0000000000 */
[----:B------:R-:W-:Y:S01]  /*1ff0*/  HGMMA.64x64x16.F32.BF16 R56, gdesc[UR8].tnspA, R56 ;  /* 0x20e00000083879f0 */ /* 0x000fe20008701838 */
[----:B------:R-:W-:-:S04]  /*2000*/  UIADD3 UR8, UP0, UR8, 0x80, URZ ;  /* 0x0000008008087890 */ /* 0x000fc8000ff1e03f */
[----:B------:R-:W-:-:S03]  /*2010*/  UIADD3.X UR5, UR4, 0x40000040, URZ, UP0, !UPT ;  /* 0x4000004004057890 */ /* 0x000fc600087fe43f */
[----:B------:R-:W-:Y:S02]  /*2020*/  UMOV UR4, UR8 ;  /* 0x0000000800047c82 */ /* 0x000fe40008000000 */
[----:B------:R-:W-:-:S04]  /*2030*/  UIADD3.64 UR8, UR4, 0x380, URZ ;  /* 0x0000038004087897 */ /* 0x000fc8000fffe03f */
[----:B------:R-:W-:Y:S05]  /*2040*/  HGMMA.64x64x16.F32.BF16 R56, gdesc[UR4].tnspA, R56 ;  /* 0x20e00000043879f0 */ /* 0x000fea0008701838 */
[----:B------:R-:W-:Y:S01]  /*2050*/  HGMMA.64x64x16.F32.BF16 R24, gdesc[UR8].tnspA, R24 ;  /* 0x20e00000081879f0 */ /* 0x000fe20008701818 */
[----:B------:R-:W-:Y:S01]  /*2060*/  UIADD3.64 UR4, UR4, 0x400, URZ ;  /* 0x0000040004047897 */ /* 0x000fe2000fffe03f */
[----:B------:R-:W-:-:S05]  /*2070*/  VIADD R4, R4, 0xffffffff ;  /* 0xffffffff04047836 */ /* 0x000fca0000000000 */
[----:B------:R-:W-:-:S03]  /*2080*/  ISETP.NE.U32.AND P0, PT, R4, RZ, PT ;  /* 0x000000ff0400720c */ /* 0x000fc60003f05070 */
[----:B------:R-:W-:Y:S01]  /*2090*/  HGMMA.64x64x16.F32.BF16 R24, gdesc[UR4].tnspA, R24, gsb0 ;  /* 0x20e00000041879f0 */ /* 0x000fe20008001818 */
[----:B0-----:R-:W-:-:S04]  /*20a0*/  IMAD.SHL.U32 R97, R97, 0x20, RZ ;  /* 0x0000002061617824 */ /* 0x001fc800078e00ff */
[----:B------:R-:W-:-:S04]  /*20b0*/  IMAD.WIDE R94, R97, 0x2, R94 ;  /* 0x00000002615e7825 */ /* 0x000fc800078e025e */
[----:B------:R-:W-:-:S04]  /*20c0*/  IMAD.WIDE R90, R124, 0x2, R90 ;  /* 0x000000027c5a7825 */ /* 0x000fc800078e025a */
[----:B-1----:R-:W-:Y:S02]  /*20d0*/  IMAD.MOV.U32 R103, RZ, RZ, R94 ;  /* 0x000000ffff677224 */ /* 0x002fe400078e005e */
[----:B------:R-:W-:Y:S02]  /*20e0*/  IMAD.MOV.U32 R102, RZ, RZ, R95 ;  /* 0x000000ffff667224 */ /* 0x000fe400078e005f */
[----:B------:R-:W-:Y:S01]  /*20f0*/  VIADD R5, R5, 0xffffffe0 ;  /* 0xffffffe005057836 */ /* 0x000fe20000000000 */
[----:B------:R-:W-:Y:S02]  /*2100*/  WARPGROUP.DEPBAR.LE gsb0, 0x0 ;  /* 0x00008000000079c5 */ /* 0x000fe40000010000 */
[----:B--2---:R-:W-:Y:S05]  /*2110*/  @P0 BRA `(.L_x_1) ;  /* 0xffffffec00c80947 */ /* 0x004fea000383ffff */
[----:B------:R-:W-:Y:S02]  /*2120*/  F2FP.BF16.F32.PACK_AB R55, R55, R54 ;  /* 0x000000363737723e */ /* 0x000fe400000010ff */
[----:B------:R-:W-:Y:S02]  /*2130*/  F2FP.BF16.F32.PACK_AB R51, R51, R50 ;  /* 0x000000323333723e */ /* 0x000fe400000010ff */
[----:B------:R-:W-:Y:S02]  /*2140*/  F2FP.BF16.F32.PACK_AB R47, R47, R46 ;  /* 0x0000002e2f2f723e */ /* 0x000fe400000010ff */
[----:B------:R-:W-:Y:S02]  /*2150*/  F2FP.BF16.F32.PACK_AB R43, R43, R42 ;  /* 0x0000002a2b2b723e */ /* 0x000fe400000010ff */
[----:B------:R-:W-:Y:S02]  /*2160*/  F2FP.BF16.F32.PACK_AB R39, R39, R38 ;  /* 0x000000262727723e */ /* 0x000fe400000010ff */
[----:B------:R-:W-:-:S02]  /*2170*/  F2FP.BF16.F32.PACK_AB R31, R31, R30 ;  /* 0x0000001e1f1f723e */ /* 0x000fc400000010ff */
        /* <DEDUP_REMOVED lines=25> */
[----:B------:R-:W-:-:S07]  /*2310*/  F2FP.BF16.F32.PACK_AB R24, R57, R56 ;  /* 0x000000383918723e */ /* 0x000fce00000010ff */
.L_x_0:
[----:B------:R-:W0:Y:S01]  /*2320*/  S2R R7, SR_TID.X ;  /* 0x0000000000077919 */ /* 0x000e220000002100 */
[----:B------:R-:W-:Y:S01]  /*2330*/  ULDC.64 UR6, c[0x0][0x228] ;  /* 0x00008a0000067ab9 */ /* 0x000fe20000000a00 */
[C---:B------:R-:W-:Y:S01]  /*2340*/  VIADD R5, R0.reuse, 0x1 ;  /* 0x0000000100057836 */ /* 0x040fe20000000000 */
[----:B------:R-:W-:Y:S01]  /*2350*/  BAR.SYNC.DEFER_BLOCKING 0x0 ;  /* 0x0000000000007b1d */ /* 0x000fe20000010000 */
[----:B------:R-:W-:Y:S01]  /*2360*/  ISETP.GE.AND P0, PT, R109, UR6, PT ;  /* 0x000000066d007c0c */ /* 0x000fe2000bf06270 */
[C---:B------:R-:W-:Y:S02]  /*2370*/  VIADD R4, R0.reuse, 0x2 ;  /* 0x0000000200047836 */ /* 0x040fe40000000000 */
[----:B------:R-:W-:Y:S01]  /*2380*/  VIADD R6, R0, 0x3 ;  /* 0x0000000300067836 */ /* 0x000fe20000000000 */
[----:B------:R-:W-:Y:S01]  /*2390*/  ISETP.LT.AND P2, PT, R5, UR7, !P0 ;  /* 0x0000000705007c0c */ /* 0x000fe2000c741270 */
[----:B------:R-:W-:Y:S01]  /*23a0*/  ULDC UR4, c[0x0][0x244] ;  /* 0x0000910000047ab9 */ /* 0x000fe20000000800 */
[----:B------:R-:W-:Y:S01]  /*23b0*/  ISETP.LT.AND P1, PT, R4, UR7, !P0 ;  /* 0x0000000704007c0c */ /* 0x000fe2000c721270 */
[----:B------:R-:W-:Y:S01]  /*23c0*/  VIADD R4, R0, 0x4 ;  /* 0x0000000400047836 */ /* 0x000fe20000000000 */
[----:B------:R-:W-:Y:S01]  /*23d0*/  ISETP.LT.AND P5, PT, R6, UR7, !P0 ;  /* 0x0000000706007c0c */ /* 0x000fe2000c7a1270 */
[----:B------:R-:W-:Y:S01]  /*23e0*/  IMAD R109, R109, UR4, RZ ;  /* 0x000000046d6d7c24 */ /* 0x000fe2000f8e02ff */
[----:B------:R-:W-:Y:S01]  /*23f0*/  ULDC UR6, c[0x0][0x248] ;  /* 0x0000920000067ab9 */ /* 0x000fe20000000800 */
[----:B------:R-:W-:Y:S01]  /*2400*/  ULDC.64 UR4, c[0x0][0x220] ;  /* 0x0000880000047ab9 */ /* 0x000fe20000000a00 */
[----:B------:R-:W-:Y:S01]  /*2410*/  ISETP.LT.AND P4, PT, R4, UR7, !P0 ;  /* 0x0000000704007c0c */ /* 0x000fe2000c781270 */
[----:B------:R-:W-:-:S02]  /*2420*/  IMAD R20, R0, UR6, RZ ;  /* 0x0000000600147c24 */ /* 0x000fc4000f8e02ff */
[C---:B0-----:R-:W-:Y:S01]  /*2430*/  IMAD.SHL.U32 R2, R7.reuse, 0x10, RZ ;  /* 0x0000001007027824 */ /* 0x041fe200078e00ff */
[C---:B------:R-:W-:Y:S01]  /*2440*/  LOP3.LUT R5, R7.reuse, 0x1e0, RZ, 0xc0, !PT ;  /* 0x000001e007057812 */ /* 0x040fe200078ec0ff */
[----:B------:R-:W-:-:S03]  /*2450*/  IMAD.SHL.U32 R3, R7, 0x100, RZ ;  /* 0x0000010007037824 */ /* 0x000fc600078e00ff */
[----:B------:R-:W-:Y:S02]  /*2460*/  LOP3.LUT R2, R2, 0xf0, RZ, 0xc0, !PT ;  /* 0x000000f002027812 */ /* 0x000fe400078ec0ff */
[----:B------:R-:W-:-:S04]  /*2470*/  LOP3.LUT R3, R3, 0x1000, RZ, 0xc0, !PT ;  /* 0x0000100003037812 */ /* 0x000fc800078ec0ff */
[----:B------:R-:W-:Y:S02]  /*2480*/  IADD3 R2, R3, UR12, R2 ;  /* 0x0000000c03027c10 */ /* 0x000fe4000fffe002 */
[----:B------:R-:W-:-:S03]  /*2490*/  LOP3.LUT R3, R7, 0x1ff, RZ, 0xc0, !PT ;  /* 0x000001ff07037812 */ /* 0x000fc600078ec0ff */
[----:B------:R-:W-:Y:S01]  /*24a0*/  IMAD R56, R5, 0x8, R2 ;  /* 0x0000000805387824 */ /* 0x000fe200078e0202 */
[----:B------:R-:W-:Y:S02]  /*24b0*/  LEA R2, R3, UR12, 0x4 ;  /* 0x0000000c03027c11 */ /* 0x000fe4000f8e20ff */
[C---:B------:R-:W-:Y:S02]  /*24c0*/  LEA R3, P3, R109.reuse, UR4, 0x1 ;  /* 0x000000046d037c11 */ /* 0x040fe4000f8608ff */
[----:B------:R-:W-:Y:S01]  /*24d0*/  STSM.16.M88.4 [R56], R24 ;  /* 0x0000001838007844 */ /* 0x000fe20000000200 */
[----:B------:R-:W-:Y:S06]  /*24e0*/  BAR.SYNC.DEFER_BLOCKING 0x0 ;  /* 0x0000000000007b1d */ /* 0x000fec0000010000 */
[----:B------:R-:W0:Y:S02]  /*24f0*/  LDS.128 R32, [R2] ;  /* 0x0000000002207984 */ /* 0x000e240000000c00 */
[----:B------:R-:W-:Y:S06]  /*2500*/  BAR.SYNC.DEFER_BLOCKING 0x0 ;  /* 0x0000000000007b1d */ /* 0x000fec0000010000 */
[----:B------:R1:W-:Y:S02]  /*2510*/  STSM.16.M88.4 [R56], R28 ;  /* 0x0000001c38007844 */ /* 0x0003e40000000200 */
[----:B------:R-:W-:Y:S01]  /*2520*/  BAR.SYNC.DEFER_BLOCKING 0x0 ;  /* 0x0000000000007b1d */ /* 0x000fe20000010000 */
[----:B-1----:R-:W-:Y:S01]  /*2530*/  LEA.HI.X.SX32 R28, R109, UR5, 0x1, P3 ;  /* 0x000000056d1c7c11 */ /* 0x002fe200098f0eff */
[C---:B------:R-:W-:Y:S01]  /*2540*/  VIADD R29, R20.reuse, UR6 ;  /* 0x00000006141d7c36 */ /* 0x040fe20008000000 */
[----:B------:R-:W-:-:S02]  /*2550*/  LEA R30, P6, R20, R3, 0x1 ;  /* 0x00000003141e7211 */ /* 0x000fc400078c08ff */
[----:B------:R-:W-:Y:S02]  /*2560*/  ISETP.LT.AND P3, PT, R0, UR7, !P0 ;  /* 0x0000000700007c0c */ /* 0x000fe4000c761270 */
[----:B------:R-:W-:Y:S01]  /*2570*/  LEA.HI.X.SX32 R31, R20, R28, 0x1, P6 ;  /* 0x0000001c141f7211 */ /* 0x000fe200030f0eff */
[----:B------:R-:W1:Y:S01]  /*2580*/  LDS.128 R4, [R2] ;  /* 0x0000000002047984 */ /* 0x000e620000000c00 */
[----:B------:R-:W-:Y:S06]  /*2590*/  BAR.SYNC.DEFER_BLOCKING 0x0 ;  /* 0x0000000000007b1d */ /* 0x000fec0000010000 */
[----:B------:R-:W-:Y:S02]  /*25a0*/  STSM.16.M88.4 [R56], R16 ;  /* 0x0000001038007844 */ /* 0x000fe40000000200 */
[----:B------:R-:W-:Y:S06]  /*25b0*/  BAR.SYNC.DEFER_BLOCKING 0x0 ;  /* 0x0000000000007b1d */ /* 0x000fec0000010000 */
[----:B------:R-:W2:Y:S02]  /*25c0*/  LDS.128 R8, [R2] ;  /* 0x0000000002087984 */ /* 0x000ea40000000c00 */
[----:B------:R-:W-:Y:S06]  /*25d0*/  BAR.SYNC.DEFER_BLOCKING 0x0 ;  /* 0x0000000000007b1d */ /* 0x000fec0000010000 */
[----:B------:R3:W-:Y:S02]  /*25e0*/  STSM.16.M88.4 [R56], R36 ;  /* 0x0000002438007844 */ /* 0x0007e40000000200 */
[----:B------:R-:W-:Y:S01]  /*25f0*/  BAR.SYNC.DEFER_BLOCKING 0x0 ;  /* 0x0000000000007b1d */ /* 0x000fe20000010000 */
[----:B---3--:R-:W-:Y:S01]  /*2600*/  VIADD R38, R0, 0x5 ;  /* 0x0000000500267836 */ /* 0x008fe20000000000 */
[C---:B------:R-:W-:Y:S01]  /*2610*/  LEA R36, P6, R29.reuse, R3, 0x1 ;  /* 0x000000031d247211 */ /* 0x040fe200078c08ff */
[----:B------:R-:W-:-:S03]  /*2620*/  VIADD R39, R29, UR6 ;  /* 0x000000061d277c36 */ /* 0x000fc60008000000 */
[----:B------:R-:W-:Y:S01]  /*2630*/  LEA.HI.X.SX32 R37, R29, R28, 0x1, P6 ;  /* 0x0000001c1d257211 */ /* 0x000fe200030f0eff */
[----:B------:R-:W-:Y:S01]  /*2640*/  VIADD R29, R39, UR6 ;  /* 0x00000006271d7c36 */ /* 0x000fe20008000000 */
[----:B------:R-:W3:Y:S01]  /*2650*/  LDS.128 R12, [R2] ;  /* 0x00000000020c7984 */ /* 0x000ee20000000c00 */
[----:B------:R-:W-:Y:S06]  /*2660*/  BAR.SYNC.DEFER_BLOCKING 0x0 ;  /* 0x0000000000007b1d */ /* 0x000fec0000010000 */
[----:B------:R0:W-:Y:S02]  /*2670*/  STSM.16.M88.4 [R56], R40 ;  /* 0x0000002838007844 */ /* 0x0001e40000000200 */
[----:B------:R-:W-:Y:S01]  /*2680*/  BAR.SYNC.DEFER_BLOCKING 0x0 ;  /* 0x0000000000007b1d */ /* 0x000fe20000010000 */
[----:B0-----:R-:W-:Y:S01]  /*2690*/  PRMT R41, R32, 0x7632, R41 ;  /* 0x0000763220297816 */ /* 0x001fe20000000029 */
[----:B------:R-:W-:-:S04]  /*26a0*/  VIADD R40, R0, 0x6 ;  /* 0x0000000600287836 */ /* 0x000fc80000000000 */
[----:B------:R-:W0:Y:S02]  /*26b0*/  LDS.128 R16, [R2] ;  /* 0x0000000002107984 */ /* 0x000e240000000c00 */
[----:B------:R-:W-:Y:S06]  /*26c0*/  BAR.SYNC.DEFER_BLOCKING 0x0 ;  /* 0x0000000000007b1d */ /* 0x000fec0000010000 */
[----:B------:R-:W-:Y:S02]  /*26d0*/  STSM.16.M88.4 [R56], R44 ;  /* 0x0000002c38007844 */ /* 0x000fe40000000200 */
[----:B------:R-:W-:Y:S06]  /*26e0*/  BAR.SYNC.DEFER_BLOCKING 0x0 ;  /* 0x0000000000007b1d */ /* 0x000fec0000010000 */
[----:B------:R-:W4:Y:S02]  /*26f0*/  LDS.128 R24, [R2] ;  /* 0x0000000002187984 */ /* 0x000f240000000c00 */
[----:B------:R-:W-:Y:S06]  /*2700*/  BAR.SYNC.DEFER_BLOCKING 0x0 ;  /* 0x0000000000007b1d */ /* 0x000fec0000010000 */
[----:B------:R-:W-:Y:S02]  /*2710*/  STSM.16.M88.4 [R56], R48 ;  /* 0x0000003038007844 */ /* 0x000fe40000000200 */
[----:B------:R-:W-:Y:S06]  /*2720*/  BAR.SYNC.DEFER_BLOCKING 0x0 ;  /* 0x0000000000007b1d */ /* 0x000fec0000010000 */
[----:B------:R-:W5:Y:S02]  /*2730*/  LDS.128 R20, [R2] ;  /* 0x0000000002147984 */ /* 0x000f640000000c00 */
[----:B------:R-:W-:Y:S06]  /*2740*/  BAR.SYNC.DEFER_BLOCKING 0x0 ;  /* 0x0000000000007b1d */ /* 0x000fec0000010000 */
[----:B------:R-:W-:Y:S02]  /*2750*/  STSM.16.M88.4 [R56], R52 ;  /* 0x0000003438007844 */ /* 0x000fe40000000200 */
[----:B------:R-:W-:Y:S06]  /*2760*/  BAR.SYNC.DEFER_BLOCKING 0x0 ;  /* 0x0000000000007b1d */ /* 0x000fec0000010000 */
[----:B------:R1:W-:Y:S01]  /*2770*/  @P3 STG.E.U16 desc[UR14][R30.64], R32 ;  /* 0x000000201e003986 */ /* 0x0003e2000c10150e */
[----:B------:R-:W-:-:S02]  /*2780*/  ISETP.LT.AND P3, PT, R38, UR7, !P0 ;  /* 0x0000000726007c0c */ /* 0x000fc4000c761270 */
[CC--:B------:R-:W-:Y:S01]  /*2790*/  LEA R38, P6, R39.reuse, R3.reuse, 0x1 ;  /* 0x0000000327267211 */ /* 0x0c0fe200078c08ff */
[----:B------:R2:W-:Y:S01]  /*27a0*/  @P2 STG.E.U16 desc[UR14][R36.64], R41 ;  /* 0x0000002924002986 */ /* 0x0005e2000c10150e */
[----:B------:R-:W-:Y:S02]  /*27b0*/  ISETP.LT.AND P2, PT, R40, UR7, !P0 ;  /* 0x0000000728007c0c */ /* 0x000fe4000c741270 */
[----:B------:R-:W-:Y:S01]  /*27c0*/  LEA.HI.X.SX32 R39, R39, R28, 0x1, P6 ;  /* 0x0000001c27277211 */ /* 0x000fe200030f0eff */
[C---:B-1----:R-:W-:Y:S01]  /*27d0*/  VIADD R31, R0.reuse, 0x7 ;  /* 0x00000007001f7836 */ /* 0x042fe20000000000 */
[C---:B------:R-:W-:Y:S01]  /*27e0*/  LEA R30, P6, R29.reuse, R3, 0x1 ;  /* 0x000000031d1e7211 */ /* 0x040fe200078c08ff */
[----:B------:R-:W-:Y:S02]  /*27f0*/  VIADD R32, R29, UR6 ;  /* 0x000000061d207c36 */ /* 0x000fe40008000000 */
[----:B------:R1:W-:Y:S01]  /*2800*/  @P1 STG.E.U16 desc[UR14][R38.64], R33 ;  /* 0x0000002126001986 */ /* 0x0003e2000c10150e */
[----:B--2---:R-:W-:Y:S01]  /*2810*/  PRMT R37, R33, 0x7632, R37 ;  /* 0x0000763221257816 */ /* 0x004fe20000000025 */
[----:B------:R-:W-:Y:S01]  /*2820*/  VIADD R36, R0, 0x8 ;  /* 0x0000000800247836 */ /* 0x000fe20000000000 */
[----:B------:R-:W-:-:S02]  /*2830*/  ISETP.LT.AND P1, PT, R31, UR7, !P0 ;  /* 0x000000071f007c0c */ /* 0x000fc4000c721270 */
[----:B------:R-:W-:Y:S01]  /*2840*/  LEA.HI.X.SX32 R31, R29, R28, 0x1, P6 ;  /* 0x0000001c1d1f7211 */ /* 0x000fe200030f0eff */
[C---:B------:R-:W-:Y:S01]  /*2850*/  VIADD R29, R32.reuse, UR6 ;  /* 0x00000006201d7c36 */ /* 0x040fe20008000000 */
[----:B------:R-:W-:-:S03]  /*2860*/  LEA R40, P6, R32, R3, 0x1 ;  /* 0x0000000320287211 */ /* 0x000fc600078c08ff */
[----:B------:R2:W-:Y:S01]  /*2870*/  @P5 STG.E.U16 desc[UR14][R30.64], R37 ;  /* 0x000000251e005986 */ /* 0x0005e2000c10150e */
[-C--:B------:R-:W-:Y:S01]  /*2880*/  LEA.HI.X.SX32 R41, R32, R28.reuse, 0x1, P6 ;  /* 0x0000001c20297211 */ /* 0x080fe200030f0eff */
[----:B------:R-:W-:Y:S01]  /*2890*/  VIADD R32, R0, 0x9 ;  /* 0x0000000900207836 */ /* 0x000fe20000000000 */
[----:B------:R-:W-:Y:S01]  /*28a0*/  ISETP.LT.AND P5, PT, R36, UR7, !P0 ;  /* 0x0000000724007c0c */ /* 0x000fe2000c7a1270 */
[C---:B-1----:R-:W-:Y:S01]  /*28b0*/  VIADD R33, R29.reuse, UR6 ;  /* 0x000000061d217c36 */ /* 0x042fe20008000000 */
[CC--:B------:R-:W-:Y:S01]  /*28c0*/  LEA R36, P6, R29.reuse, R3.reuse, 0x1 ;  /* 0x000000031d247211 */ /* 0x0c0fe200078c08ff */
[----:B------:R1:W-:Y:S01]  /*28d0*/  @P4 STG.E.U16 desc[UR14][R40.64], R34 ;  /* 0x0000002228004986 */ /* 0x0003e2000c10150e */
[----:B------:R-:W-:Y:S01]  /*28e0*/  ISETP.LT.AND P4, PT, R32, UR7, !P0 ;  /* 0x0000000720007c0c */ /* 0x000fe2000c781270 */
[----:B------:R-:W-:Y:S01]  /*28f0*/  VIADD R38, R0, 0xa ;  /* 0x0000000a00267836 */ /* 0x000fe20000000000 */
[----:B------:R-:W-:Y:S02]  /*2900*/  PRMT R39, R34, 0x7632, R39 ;  /* 0x0000763222277816 */ /* 0x000fe40000000027 */
[----:B--2---:R-:W-:Y:S01]  /*2910*/  LEA.HI.X.SX32 R37, R29, R28, 0x1, P6 ;  /* 0x0000001c1d257211 */ /* 0x004fe200030f0eff */
[C---:B------:R-:W-:Y:S01]  /*2920*/  VIADD R29, R33.reuse, UR6 ;  /* 0x00000006211d7c36 */ /* 0x040fe20008000000 */
[----:B------:R-:W-:Y:S01]  /*2930*/  LEA R32, P6, R33, R3, 0x1 ;  /* 0x0000000321207211 */ /* 0x000fe200078c08ff */
[----:B------:R-:W-:-:S02]  /*2940*/  VIADD R31, R0, 0xb ;  /* 0x0000000b001f7836 */ /* 0x000fc40000000000 */
[----:B------:R2:W-:Y:S01]  /*2950*/  @P3 STG.E.U16 desc[UR14][R36.64], R39 ;  /* 0x0000002724003986 */ /* 0x0005e2000c10150e */
[-C--:B------:R-:W-:Y:S01]  /*2960*/  LEA.HI.X.SX32 R33, R33, R28.reuse, 0x1, P6 ;  /* 0x0000001c21217211 */ /* 0x080fe200030f0eff */
[C---:B-1----:R-:W-:Y:S01]  /*2970*/  VIADD R34, R29.reuse, UR6 ;  /* 0x000000061d227c36 */ /* 0x042fe20008000000 */
[-C--:B------:R-:W-:Y:S02]  /*2980*/  LEA R30, P6, R29, R3.reuse, 0x1 ;  /* 0x000000031d1e7211 */ /* 0x080fe400078c08ff */
[----:B------:R-:W-:Y:S01]  /*2990*/  ISETP.LT.AND P3, PT, R38, UR7, !P0 ;  /* 0x0000000726007c0c */ /* 0x000fe2000c761270 */
[----:B------:R1:W-:Y:S01]  /*29a0*/  @P2 STG.E.U16 desc[UR14][R32.64], R35 ;  /* 0x0000002320002986 */ /* 0x0003e2000c10150e */
[----:B------:R-:W-:Y:S02]  /*29b0*/  ISETP.LT.AND P2, PT, R31, UR7, !P0 ;  /* 0x000000071f007c0c */ /* 0x000fe4000c741270 */
[----:B------:R-:W-:Y:S01]  /*29c0*/  LEA.HI.X.SX32 R31, R29, R28, 0x1, P6 ;  /* 0x0000001c1d1f7211 */ /* 0x000fe200030f0eff */
[C---:B------:R-:W-:Y:S01]  /*29d0*/  VIADD R29, R34.reuse, UR6 ;  /* 0x00000006221d7c36 */ /* 0x040fe20008000000 */
[----:B------:R-:W-:Y:S01]  /*29e0*/  LEA R38, P6, R34, R3, 0x1 ;  /* 0x0000000322267211 */ /* 0x000fe200078c08ff */
[----:B--2---:R-:W-:Y:S01]  /*29f0*/  VIADD R36, R0, 0xc ;  /* 0x0000000c00247836 */ /* 0x004fe20000000000 */
[----:B------:R-:W-:-:S02]  /*2a00*/  PRMT R37, R35, 0x7632, R37 ;  /* 0x0000763223257816 */ /* 0x000fc40000000025 */
[----:B------:R-:W-:Y:S01]  /*2a10*/  LEA.HI.X.SX32 R39, R34, R28, 0x1, P6 ;  /* 0x0000001c22277211 */ /* 0x000fe200030f0eff */
[----:B------:R-:W-:Y:S02]  /*2a20*/  VIADD R34, R0, 0xe ;  /* 0x0000000e00227836 */ /* 0x000fe40000000000 */
[----:B------:R2:W-:Y:S01]  /*2a30*/  @P1 STG.E.U16 desc[UR14][R30.64], R37 ;  /* 0x000000251e001986 */ /* 0x0005e2000c10150e */
[----:B------:R-:W-:Y:S01]  /*2a40*/  ISETP.LT.AND P1, PT, R36, UR7, !P0 ;  /* 0x0000000724007c0c */ /* 0x000fe2000c721270 */
[----:B-1----:R-:W-:Y:S01]  /*2a50*/  VIADD R32, R0, 0xd ;  /* 0x0000000d00207836 */ /* 0x002fe20000000000 */
[C---:B------:R-:W-:Y:S01]  /*2a60*/  LEA R36, P6, R29.reuse, R3, 0x1 ;  /* 0x000000031d247211 */ /* 0x040fe200078c08ff */
[----:B------:R-:W-:Y:S01]  /*2a70*/  VIADD R33, R29, UR6 ;  /* 0x000000061d217c36 */ /* 0x000fe20008000000 */
[----:B------:R1:W-:Y:S01]  /*2a80*/  @P5 STG.E.U16 desc[UR14][R38.64], R4 ;  /* 0x0000000426005986 */ /* 0x0003e2000c10150e */
[----:B------:R-:W-:Y:S02]  /*2a90*/  PRMT R35, R4, 0x7632, R35 ;  /* 0x0000763204237816 */ /* 0x000fe40000000023 */
[----:B------:R-:W-:-:S02]  /*2aa0*/  ISETP.LT.AND P5, PT, R32, UR7, !P0 ;  /* 0x0000000720007c0c */ /* 0x000fc4000c7a1270 */
[-C--:B--2---:R-:W-:Y:S01]  /*2ab0*/  LEA.HI.X.SX32 R37, R29, R28.reuse, 0x1, P6 ;  /* 0x0000001c1d257211 */ /* 0x084fe200030f0eff */
[C---:B------:R-:W-:Y:S01]  /*2ac0*/  VIADD R29, R33.reuse, UR6 ;  /* 0x00000006211d7c36 */ /* 0x040fe20008000000 */
[-C--:B------:R-:W-:Y:S01]  /*2ad0*/  LEA R32, P6, R33, R3.reuse, 0x1 ;  /* 0x0000000321207211 */ /* 0x080fe200078c08ff */
[----:B------:R-:W-:Y:S02]  /*2ae0*/  VIADD R31, R0, 0xf ;  /* 0x0000000f001f7836 */ /* 0x000fe40000000000 */
[----:B-1----:R-:W-:Y:S01]  /*2af0*/  VIADD R4, R29, UR6 ;  /* 0x000000061d047c36 */ /* 0x002fe20008000000 */
[----:B------:R-:W-:Y:S01]  /*2b00*/  LEA.HI.X.SX32 R33, R33, R28, 0x1, P6 ;  /* 0x0000001c21217211 */ /* 0x000fe200030f0eff */
[----:B------:R1:W-:Y:S01]  /*2b10*/  @P4 STG.E.U16 desc[UR14][R36.64], R35 ;  /* 0x0000002324004986 */ /* 0x0003e2000c10150e */
[----:B------:R-:W-:Y:S02]  /*2b20*/  LEA R30, P6, R29, R3, 0x1 ;  /* 0x000000031d1e7211 */ /* 0x000fe400078c08ff */
[----:B------:R-:W-:Y:S01]  /*2b30*/  ISETP.LT.AND P4, PT, R34, UR7, !P0 ;  /* 0x0000000722007c0c */ /* 0x000fe2000c781270 */
[----:B------:R2:W-:Y:S01]  /*2b40*/  @P3 STG.E.U16 desc[UR14][R32.64], R5 ;  /* 0x0000000520003986 */ /* 0x0005e2000c10150e */
[----:B------:R-:W-:-:S02]  /*2b50*/  ISETP.LT.AND P3, PT, R31, UR7, !P0 ;  /* 0x000000071f007c0c */ /* 0x000fc4000c761270 */
[----:B------:R-:W-:Y:S01]  /*2b60*/  LEA.HI.X.SX32 R31, R29, R28, 0x1, P6 ;  /* 0x0000001c1d1f7211 */ /* 0x000fe200030f0eff */
[C---:B------:R-:W-:Y:S01]  /*2b70*/  VIADD R29, R4.reuse, UR6 ;  /* 0x00000006041d7c36 */ /* 0x040fe20008000000 */
[----:B------:R-:W-:Y:S01]  /*2b80*/  LEA R34, P6, R4, R3, 0x1 ;  /* 0x0000000304227211 */ /* 0x000fe200078c08ff */
[----:B-1----:R-:W-:-:S03]  /*2b90*/  VIADD R36, R0, 0x10 ;  /* 0x0000001000247836 */ /* 0x002fc60000000000 */
[----:B------:R-:W-:Y:S01]  /*2ba0*/  LEA.HI.X.SX32 R35, R4, R28, 0x1, P6 ;  /* 0x0000001c04237211 */ /* 0x000fe200030f0eff */
[C---:B------:R-:W-:Y:S01]  /*2bb0*/  VIADD R4, R0.reuse, 0x11 ;  /* 0x0000001100047836 */ /* 0x040fe20000000000 */
[----:B--2---:R-:W-:Y:S01]  /*2bc0*/  PRMT R33, R5, 0x7632, R33 ;  /* 0x0000763205217816 */ /* 0x004fe20000000021 */
[C---:B------:R-:W-:Y:S02]  /*2bd0*/  VIADD R5, R29.reuse, UR6 ;  /* 0x000000061d057c36 */ /* 0x040fe40008000000 */
[----:B------:R-:W-:Y:S02]  /*2be0*/  VIADD R32, R0, 0x12 ;  /* 0x0000001200207836 */ /* 0x000fe40000000000 */
[----:B------:R1:W-:Y:S01]  /*2bf0*/  @P2 STG.E.U16 desc[UR14][R30.64], R33 ;  /* 0x000000211e002986 */ /* 0x0003e2000c10150e */
[----:B------:R-:W-:Y:S02]  /*2c00*/  ISETP.LT.AND P2, PT, R36, UR7, !P0 ;  /* 0x0000000724007c0c */ /* 0x000fe4000c741270 */
[----:B------:R-:W-:Y:S01]  /*2c10*/  LEA R36, P6, R29, R3, 0x1 ;  /* 0x000000031d247211 */ /* 0x000fe200078c08ff */
[----:B------:R2:W-:Y:S01]  /*2c20*/  @P1 STG.E.U16 desc[UR14][R34.64], R6 ;  /* 0x0000000622001986 */ /* 0x0005e2000c10150e */
[----:B------:R-:W-:-:S02]  /*2c30*/  ISETP.LT.AND P1, PT, R4, UR7, !P0 ;  /* 0x0000000704007c0c */ /* 0x000fc4000c721270 */
[----:B------:R-:W-:Y:S01]  /*2c40*/  LEA.HI.X.SX32 R37, R29, R28, 0x1, P6 ;  /* 0x0000001c1d257211 */ /* 0x000fe200030f0eff */
[C---:B------:R-:W-:Y:S01]  /*2c50*/  VIADD R29, R5.reuse, UR6 ;  /* 0x00000006051d7c36 */ /* 0x040fe20008000000 */
[----:B------:R-:W-:Y:S01]  /*2c60*/  LEA R4, P6, R5, R3, 0x1 ;  /* 0x0000000305047211 */ /* 0x000fe200078c08ff */
[----:B-1----:R-:W-:-:S03]  /*2c70*/  VIADD R31, R0, 0x13 ;  /* 0x00000013001f7836 */ /* 0x002fc60000000000 */
[----:B------:R-:W-:Y:S02]  /*2c80*/  LEA.HI.X.SX32 R5, R5, R28, 0x1, P6 ;  /* 0x0000001c05057211 */ /* 0x000fe400030f0eff */
[C---:B------:R-:W-:Y:S01]  /*2c90*/  LEA R30, P6, R29.reuse, R3, 0x1 ;  /* 0x000000031d1e7211 */ /* 0x040fe200078c08ff */
[----:B--2---:R-:W-:Y:S01]  /*2ca0*/  VIADD R34, R0, 0x14 ;  /* 0x0000001400227836 */ /* 0x004fe20000000000 */
[----:B------:R-:W-:Y:S01]  /*2cb0*/  PRMT R35, R6, 0x7632, R35 ;  /* 0x0000763206237816 */ /* 0x000fe20000000023 */
[----:B------:R-:W-:-:S04]  /*2cc0*/  VIADD R6, R29, UR6 ;  /* 0x000000061d067c36 */ /* 0x000fc80008000000 */
[----:B------:R1:W-:Y:S01]  /*2cd0*/  @P5 STG.E.U16 desc[UR14][R36.64], R35 ;  /* 0x0000002324005986 */ /* 0x0003e2000c10150e */
[----:B------:R-:W-:-:S03]  /*2ce0*/  ISETP.LT.AND P5, PT, R32, UR7, !P0 ;  /* 0x0000000720007c0c */ /* 0x000fc6000c7a1270 */
[----:B------:R2:W-:Y:S01]  /*2cf0*/  @P4 STG.E.U16 desc[UR14][R4.64], R7 ;  /* 0x0000000704004986 */ /* 0x0005e2000c10150e */
[----:B------:R-:W-:Y:S02]  /*2d00*/  ISETP.LT.AND P4, PT, R31, UR7, !P0 ;  /* 0x000000071f007c0c */ /* 0x000fe4000c781270 */
[-C--:B------:R-:W-:Y:S01]  /*2d10*/  LEA.HI.X.SX32 R31, R29, R28.reuse, 0x1, P6 ;  /* 0x0000001c1d1f7211 */ /* 0x080fe200030f0eff */
[C---:B------:R-:W-:Y:S01]  /*2d20*/  VIADD R29, R6.reuse, UR6 ;  /* 0x00000006061d7c36 */ /* 0x040fe20008000000 */
[C---:B------:R-:W-:Y:S02]  /*2d30*/  LEA R32, P6, R6.reuse, R3, 0x1 ;  /* 0x0000000306207211 */ /* 0x040fe400078c08ff */
[----:B-1----:R-:W-:Y:S02]  /*2d40*/  PRMT R35, R7, 0x7632, R35 ;  /* 0x0000763207237816 */ /* 0x002fe40000000023 */
[----:B------:R-:W-:Y:S01]  /*2d50*/  LEA.HI.X.SX32 R33, R6, R28, 0x1, P6 ;  /* 0x0000001c06217211 */ /* 0x000fe200030f0eff */
[----:B------:R-:W-:-:S02]  /*2d60*/  VIADD R6, R0, 0x16 ;  /* 0x0000001600067836 */ /* 0x000fc40000000000 */
[----:B------:R1:W-:Y:S01]  /*2d70*/  @P3 STG.E.U16 desc[UR14][R30.64], R35 ;  /* 0x000000231e003986 */ /* 0x0003e2000c10150e */
[----:B------:R-:W-:Y:S01]  /*2d80*/  ISETP.LT.AND P3, PT, R34, UR7, !P0 ;  /* 0x0000000722007c0c */ /* 0x000fe2000c761270 */
[----:B--2---:R-:W-:Y:S01]  /*2d90*/  VIADD R4, R0, 0x15 ;  /* 0x0000001500047836 */ /* 0x004fe20000000000 */
[C---:B------:R-:W-:Y:S01]  /*2da0*/  LEA R34, P6, R29.reuse, R3, 0x1 ;  /* 0x000000031d227211 */ /* 0x040fe200078c08ff */
[----:B------:R-:W-:Y:S01]  /*2db0*/  VIADD R5, R29, UR6 ;  /* 0x000000061d057c36 */ /* 0x000fe20008000000 */
[----:B------:R2:W-:Y:S02]  /*2dc0*/  @P2 STG.E.U16 desc[UR14][R32.64], R8 ;  /* 0x0000000820002986 */ /* 0x0005e4000c10150e */
[----:B------:R-:W-:Y:S01]  /*2dd0*/  ISETP.LT.AND P2, PT, R4, UR7, !P0 ;  /* 0x0000000704007c0c */ /* 0x000fe2000c741270 */
[----:B------:R-:W-:Y:S01]  /*2de0*/  VIADD R7, R5, UR6 ;  /* 0x0000000605077c36 */ /* 0x000fe20008000000 */
[----:B-1----:R-:W-:Y:S01]  /*2df0*/  LEA.HI.X.SX32 R35, R29, R28, 0x1, P6 ;  /* 0x0000001c1d237211 */ /* 0x002fe200030f0eff */
[----:B------:R-:W-:Y:S01]  /*2e00*/  VIADD R29, R0, 0x17 ;  /* 0x00000017001d7836 */ /* 0x000fe20000000000 */
[----:B------:R-:W-:-:S02]  /*2e10*/  PRMT R31, R8, 0x7632, R31 ;  /* 0x00007632081f7816 */ /* 0x000fc4000000001f */
[-C--:B------:R-:W-:Y:S01]  /*2e20*/  LEA R4, P6, R5, R3.reuse, 0x1 ;  /* 0x0000000305047211 */ /* 0x080fe200078c08ff */
[----:B--2---:R-:W-:Y:S01]  /*2e30*/  VIADD R8, R7, UR6 ;  /* 0x0000000607087c36 */ /* 0x004fe20008000000 */
[----:B------:R-:W-:Y:S01]  /*2e40*/  PRMT R33, R9, 0x7632, R33 ;  /* 0x0000763209217816 */ /* 0x000fe20000000021 */
[----:B------:R1:W-:Y:S01]  /*2e50*/  @P1 STG.E.U16 desc[UR14][R34.64], R31 ;  /* 0x0000001f22001986 */ /* 0x0003e2000c10150e */
[-C--:B------:R-:W-:Y:S01]  /*2e60*/  LEA.HI.X.SX32 R5, R5, R28.reuse, 0x1, P6 ;  /* 0x0000001c05057211 */ /* 0x080fe200030f0eff */
[----:B------:R-:W-:Y:S01]  /*2e70*/  VIADD R32, R0, 0x18 ;  /* 0x0000001800207836 */ /* 0x000fe20000000000 */
[----:B------:R-:W-:Y:S02]  /*2e80*/  ISETP.LT.AND P1, PT, R6, UR7, !P0 ;  /* 0x0000000706007c0c */ /* 0x000fe4000c721270 */
[----:B------:R-:W-:Y:S01]  /*2e90*/  LEA R6, P6, R7, R3, 0x1 ;  /* 0x0000000307067211 */ /* 0x000fe200078c08ff */
[----:B------:R2:W-:Y:S01]  /*2ea0*/  @P5 STG.E.U16 desc[UR14][R4.64], R9 ;  /* 0x0000000904005986 */ /* 0x0005e2000c10150e */
[----:B------:R-:W-:Y:S01]  /*2eb0*/  ISETP.LT.AND P5, PT, R29, UR7, !P0 ;  /* 0x000000071d007c0c */ /* 0x000fe2000c7a1270 */
[----:B------:R-:W-:Y:S01]  /*2ec0*/  VIADD R29, R8, UR6 ;  /* 0x00000006081d7c36 */ /* 0x000fe20008000000 */
[----:B------:R-:W-:-:S02]  /*2ed0*/  LEA.HI.X.SX32 R7, R7, R28, 0x1, P6 ;  /* 0x0000001c07077211 */ /* 0x000fc400030f0eff */
[----:B------:R-:W-:-:S03]  /*2ee0*/  LEA R30, P6, R8, R3, 0x1 ;  /* 0x00000003081e7211 */ /* 0x000fc600078c08ff */
[----:B------:R3:W-:Y:S01]  /*2ef0*/  @P4 STG.E.U16 desc[UR14][R6.64], R33 ;  /* 0x0000002106004986 */ /* 0x0007e2000c10150e */
[-C--:B-1----:R-:W-:Y:S01]  /*2f00*/  LEA.HI.X.SX32 R31, R8, R28.reuse, 0x1, P6 ;  /* 0x0000001c081f7211 */ /* 0x082fe200030f0eff */
[----:B------:R-:W-:Y:S01]  /*2f10*/  VIADD R8, R0, 0x1a ;  /* 0x0000001a00087836 */ /* 0x000fe20000000000 */
[----:B------:R-:W-:Y:S01]  /*2f20*/  ISETP.LT.AND P4, PT, R32, UR7, !P0 ;  /* 0x0000000720007c0c */ /* 0x000fe2000c781270 */
[----:B--2---:R-:W-:Y:S01]  /*2f30*/  VIADD R4, R0, 0x19 ;  /* 0x0000001900047836 */ /* 0x004fe20000000000 */
[C---:B------:R-:W-:Y:S01]  /*2f40*/  LEA R32, P6, R29.reuse, R3, 0x1 ;  /* 0x000000031d207211 */ /* 0x040fe200078c08ff */
[C---:B------:R-:W-:Y:S01]  /*2f50*/  VIADD R5, R29.reuse, UR6 ;  /* 0x000000061d057c36 */ /* 0x040fe20008000000 */
[----:B------:R1:W-:Y:S02]  /*2f60*/  @P3 STG.E.U16 desc[UR14][R30.64], R10 ;  /* 0x0000000a1e003986 */ /* 0x0003e4000c10150e */
[----:B------:R-:W-:Y:S02]  /*2f70*/  ISETP.LT.AND P3, PT, R4, UR7, !P0 ;  /* 0x0000000704007c0c */ /* 0x000fe4000c761270 */
[----:B---3--:R-:W-:Y:S01]  /*2f80*/  LEA.HI.X.SX32 R33, R29, R28, 0x1, P6 ;  /* 0x0000001c1d217211 */ /* 0x008fe200030f0eff */
[----:B------:R-:W-:Y:S01]  /*2f90*/  VIADD R7, R5, UR6 ;  /* 0x0000000605077c36 */ /* 0x000fe20008000000 */
[----:B------:R-:W-:-:S02]  /*2fa0*/  PRMT R29, R10, 0x7632, R29 ;  /* 0x000076320a1d7816 */ /* 0x000fc4000000001d */
[-C--:B------:R-:W-:Y:S01]  /*2fb0*/  LEA R4, P6, R5, R3.reuse, 0x1 ;  /* 0x0000000305047211 */ /* 0x080fe200078c08ff */
[----:B------:R-:W-:Y:S02]  /*2fc0*/  VIADD R9, R7, UR6 ;  /* 0x0000000607097c36 */ /* 0x000fe40008000000 */
[----:B------:R2:W-:Y:S01]  /*2fd0*/  @P2 STG.E.U16 desc[UR14][R32.64], R29 ;  /* 0x0000001d20002986 */ /* 0x0005e2000c10150e */
[----:B------:R-:W-:Y:S01]  /*2fe0*/  LEA.HI.X.SX32 R5, R5, R28, 0x1, P6 ;  /* 0x0000001c05057211 */ /* 0x000fe200030f0eff */
[----:B-1----:R-:W-:Y:S01]  /*2ff0*/  VIADD R10, R9, UR6 ;  /* 0x00000006090a7c36 */ /* 0x002fe20008000000 */
[----:B------:R-:W-:Y:S01]  /*3000*/  ISETP.LT.AND P2, PT, R8, UR7, !P0 ;  /* 0x0000000708007c0c */ /* 0x000fe2000c741270 */
[----:B------:R-:W-:Y:S01]  /*3010*/  VIADD R8, R0, 0x1b ;  /* 0x0000001b00087836 */ /* 0x000fe20000000000 */
[----:B------:R-:W-:Y:S01]  /*3020*/  LEA R6, P6, R7, R3, 0x1 ;  /* 0x0000000307067211 */ /* 0x000fe200078c08ff */
[----:B------:R1:W-:Y:S01]  /*3030*/  @P1 STG.E.U16 desc[UR14][R4.64], R11 ;  /* 0x0000000b04001986 */ /* 0x0003e2000c10150e */
[----:B------:R-:W-:-:S02]  /*3040*/  PRMT R31, R11, 0x7632, R31 ;  /* 0x000076320b1f7816 */ /* 0x000fc4000000001f */
[----:B------:R-:W-:Y:S02]  /*3050*/  ISETP.LT.AND P1, PT, R8, UR7, !P0 ;  /* 0x0000000708007c0c */ /* 0x000fe4000c721270 */
[----:B------:R-:W-:Y:S01]  /*3060*/  LEA.HI.X.SX32 R7, R7, R28, 0x1, P6 ;  /* 0x0000001c07077211 */ /* 0x000fe200030f0eff */
[----:B--2---:R-:W-:Y:S01]  /*3070*/  VIADD R29, R0, 0x1c ;  /* 0x0000001c001d7836 */ /* 0x004fe20000000000 */
[----:B------:R-:W-:-:S03]  /*3080*/  LEA R8, P6, R9, R3, 0x1 ;  /* 0x0000000309087211 */ /* 0x000fc600078c08ff */
[----:B------:R2:W-:Y:S01]  /*3090*/  @P5 STG.E.U16 desc[UR14][R6.64], R31 ;  /* 0x0000001f06005986 */ /* 0x0005e2000c10150e */
[-C--:B------:R-:W-:Y:S01]  /*30a0*/  LEA.HI.X.SX32 R9, R9, R28.reuse, 0x1, P6 ;  /* 0x0000001c09097211 */ /* 0x080fe200030f0eff */
[----:B-1----:R-:W-:Y:S01]  /*30b0*/  VIADD R4, R0, 0x1d ;  /* 0x0000001d00047836 */ /* 0x002fe20000000000 */
[CC--:B------:R-:W-:Y:S01]  /*30c0*/  LEA R30, P6, R10.reuse, R3.reuse, 0x1 ;  /* 0x000000030a1e7211 */ /* 0x0c0fe200078c08ff */
[----:B------:R-:W-:Y:S01]  /*30d0*/  VIADD R5, R10, UR6 ;  /* 0x000000060a057c36 */ /* 0x000fe20008000000 */
[----:B------:R-:W-:Y:S01]  /*30e0*/  PRMT R11, R12, 0x7632, R11 ;  /* 0x000076320c0b7816 */ /* 0x000fe2000000000b */
[----:B------:R1:W-:Y:S01]  /*30f0*/  @P4 STG.E.U16 desc[UR14][R8.64], R12 ;  /* 0x0000000c08004986 */ /* 0x0003e2000c10150e */
[----:B------:R-:W-:Y:S02]  /*3100*/  ISETP.LT.AND P4, PT, R4, UR7, !P0 ;  /* 0x0000000704007c0c */ /* 0x000fe4000c781270 */
[----:B------:R-:W-:Y:S02]  /*3110*/  ISETP.LT.AND P5, PT, R29, UR7, !P0 ;  /* 0x000000071d007c0c */ /* 0x000fe4000c7a1270 */
[----:B------:R-:W-:Y:S01]  /*3120*/  PRMT R29, R13, 0x7632, R29 ;  /* 0x000076320d1d7816 */ /* 0x000fe2000000001d */
[C---:B--2---:R-:W-:Y:S01]  /*3130*/  VIADD R7, R5.reuse, UR6 ;  /* 0x0000000605077c36 */ /* 0x044fe20008000000 */
[----:B------:R-:W-:Y:S01]  /*3140*/  LEA.HI.X.SX32 R31, R10, R28, 0x1, P6 ;  /* 0x0000001c0a1f7211 */ /* 0x000fe200030f0eff */
[C---:B------:R-:W-:Y:S01]  /*3150*/  VIADD R10, R0.reuse, 0x1e ;  /* 0x0000001e000a7836 */ /* 0x040fe20000000000 */
[----:B------:R-:W-:Y:S01]  /*3160*/  LEA R4, P6, R5, R3, 0x1 ;  /* 0x0000000305047211 */ /* 0x000fe200078c08ff */
[----:B-1----:R-:W-:-:S03]  /*3170*/  VIADD R8, R0, 0x1f ;  /* 0x0000001f00087836 */ /* 0x002fc60000000000 */
[-C--:B------:R-:W-:Y:S01]  /*3180*/  LEA.HI.X.SX32 R5, R5, R28.reuse, 0x1, P6 ;  /* 0x0000001c05057211 */ /* 0x080fe200030f0eff */
[C---:B------:R-:W-:Y:S01]  /*3190*/  VIADD R9, R7.reuse, UR6 ;  /* 0x0000000607097c36 */ /* 0x040fe20008000000 */
[CC--:B------:R-:W-:Y:S01]  /*31a0*/  LEA R6, P6, R7.reuse, R3.reuse, 0x1 ;  /* 0x0000000307067211 */ /* 0x0c0fe200078c08ff */
[----:B------:R1:W-:Y:S01]  /*31b0*/  @P3 STG.E.U16 desc[UR14][R30.64], R11 ;  /* 0x0000000b1e003986 */ /* 0x0003e2000c10150e */
[----:B------:R-:W-:Y:S01]  /*31c0*/  ISETP.LT.AND P3, PT, R10, UR7, !P0 ;  /* 0x000000070a007c0c */ /* 0x000fe2000c761270 */
[----:B------:R-:W-:Y:S01]  /*31d0*/  VIADD R10, R0, 0x20 ;  /* 0x00000020000a7836 */ /* 0x000fe20000000000 */
[-C--:B------:R-:W-:Y:S01]  /*31e0*/  LEA.HI.X.SX32 R7, R7, R28.reuse, 0x1, P6 ;  /* 0x0000001c07077211 */ /* 0x080fe200030f0eff */
[----:B------:R2:W-:Y:S01]  /*31f0*/  @P2 STG.E.U16 desc[UR14][R4.64], R13 ;  /* 0x0000000d04002986 */ /* 0x0005e2000c10150e */
[----:B------:R-:W-:Y:S01]  /*3200*/  ISETP.LT.AND P2, PT, R8, UR7, !P0 ;  /* 0x0000000708007c0c */ /* 0x000fe2000c741270 */
[----:B------:R-:W-:Y:S01]  /*3210*/  VIADD R12, R0, 0x22 ;  /* 0x00000022000c7836 */ /* 0x000fe20000000000 */
[C---:B------:R-:W-:Y:S01]  /*3220*/  LEA R8, P6, R9.reuse, R3, 0x1 ;  /* 0x0000000309087211 */ /* 0x040fe200078c08ff */
[----:B------:R3:W-:Y:S01]  /*3230*/  @P1 STG.E.U16 desc[UR14][R6.64], R29 ;  /* 0x0000001d06001986 */ /* 0x0007e2000c10150e */
[----:B------:R-:W-:Y:S01]  /*3240*/  ISETP.LT.AND P1, PT, R10, UR7, !P0 ;  /* 0x000000070a007c0c */ /* 0x000fe2000c721270 */
[C---:B-1----:R-:W-:Y:S01]  /*3250*/  VIADD R11, R9.reuse, UR6 ;  /* 0x00000006090b7c36 */ /* 0x042fe20008000000 */
[----:B------:R-:W-:Y:S01]  /*3260*/  LEA.HI.X.SX32 R9, R9, R28, 0x1, P6 ;  /* 0x0000001c09097211 */ /* 0x000fe200030f0eff */
[----:B--2---:R-:W-:-:S03]  /*3270*/  VIADD R4, R0, 0x21 ;  /* 0x0000002100047836 */ /* 0x004fc60000000000 */
[CC--:B------:R-:W-:Y:S01]  /*3280*/  LEA R10, P6, R11.reuse, R3.reuse, 0x1 ;  /* 0x000000030b0a7211 */ /* 0x0c0fe200078c08ff */
[C---:B------:R-:W-:Y:S01]  /*3290*/  VIADD R5, R11.reuse, UR6 ;  /* 0x000000060b057c36 */ /* 0x040fe20008000000 */
[----:B------:R1:W-:Y:S01]  /*32a0*/  @P5 STG.E.U16 desc[UR14][R8.64], R14 ;  /* 0x0000000e08005986 */ /* 0x0003e2000c10150e */
[----:B------:R-:W-:Y:S02]  /*32b0*/  PRMT R13, R14, 0x7632, R13 ;  /* 0x000076320e0d7816 */ /* 0x000fe4000000000d */
[-C--:B------:R-:W-:Y:S01]  /*32c0*/  LEA.HI.X.SX32 R11, R11, R28.reuse, 0x1, P6 ;  /* 0x0000001c0b0b7211 */ /* 0x080fe200030f0eff */
[C---:B---3--:R-:W-:Y:S01]  /*32d0*/  VIADD R7, R5.reuse, UR6 ;  /* 0x0000000605077c36 */ /* 0x048fe20008000000 */
[----:B------:R-:W-:Y:S02]  /*32e0*/  ISETP.LT.AND P5, PT, R4, UR7, !P0 ;  /* 0x0000000704007c0c */ /* 0x000fe4000c7a1270 */
[CC--:B------:R-:W-:Y:S01]  /*32f0*/  LEA R4, P6, R5.reuse, R3.reuse, 0x1 ;  /* 0x0000000305047211 */ /* 0x0c0fe200078c08ff */
[----:B------:R2:W-:Y:S01]  /*3300*/  @P4 STG.E.U16 desc[UR14][R10.64], R13 ;  /* 0x0000000d0a004986 */ /* 0x0005e2000c10150e */
[----:B------:R-:W-:Y:S01]  /*3310*/  ISETP.LT.AND P4, PT, R12, UR7, !P0 ;  /* 0x000000070c007c0c */ /* 0x000fe2000c781270 */
[C---:B------:R-:W-:Y:S01]  /*3320*/  VIADD R12, R0.reuse, 0x26 ;  /* 0x00000026000c7836 */ /* 0x040fe20000000000 */
[----:B------:R-:W-:Y:S01]  /*3330*/  LEA.HI.X.SX32 R5, R5, R28, 0x1, P6 ;  /* 0x0000001c05057211 */ /* 0x000fe200030f0eff */
[----:B-1----:R-:W-:Y:S01]  /*3340*/  VIADD R8, R0, 0x23 ;  /* 0x0000002300087836 */ /* 0x002fe20000000000 */
[C---:B------:R-:W-:Y:S01]  /*3350*/  LEA R6, P6, R7.reuse, R3, 0x1 ;  /* 0x0000000307067211 */ /* 0x040fe200078c08ff */
[----:B------:R-:W-:Y:S01]  /*3360*/  VIADD R9, R7, UR6 ;  /* 0x0000000607097c36 */ /* 0x000fe20008000000 */
[----:B0-----:R-:W-:Y:S01]  /*3370*/  PRMT R14, R16, 0x7632, R14 ;  /* 0x00007632100e7816 */ /* 0x001fe2000000000e */
[----:B------:R0:W-:Y:S01]  /*3380*/  @P3 STG.E.U16 desc[UR14][R4.64], R15 ;  /* 0x0000000f04003986 */ /* 0x0001e2000c10150e */
[----:B------:R-:W-:-:S02]  /*3390*/  ISETP.LT.AND P3, PT, R8, UR7, !P0 ;  /* 0x0000000708007c0c */ /* 0x000fc4000c761270 */
[----:B------:R-:W-:Y:S01]  /*33a0*/  LEA.HI.X.SX32 R7, R7, R28, 0x1, P6 ;  /* 0x0000001c07077211 */ /* 0x000fe200030f0eff */
[----:B--2---:R-:W-:Y:S01]  /*33b0*/  VIADD R10, R0, 0x24 ;  /* 0x00000024000a7836 */ /* 0x004fe20000000000 */
[----:B------:R-:W-:Y:S01]  /*33c0*/  PRMT R13, R15, 0x7632, R13 ;  /* 0x000076320f0d7816 */ /* 0x000fe2000000000d */
[C---:B------:R-:W-:Y:S01]  /*33d0*/  VIADD R11, R9.reuse, UR6 ;  /* 0x00000006090b7c36 */ /* 0x040fe20008000000 */
[----:B------:R-:W-:-:S03]  /*33e0*/  LEA R8, P6, R9, R3, 0x1 ;  /* 0x0000000309087211 */ /* 0x000fc600078c08ff */
[----:B------:R1:W-:Y:S01]  /*33f0*/  @P2 STG.E.U16 desc[UR14][R6.64], R13 ;  /* 0x0000000d06002986 */ /* 0x0003e2000c10150e */
[-C--:B------:R-:W-:Y:S01]  /*3400*/  LEA.HI.X.SX32 R9, R9, R28.reuse, 0x1, P6 ;  /* 0x0000001c09097211 */ /* 0x080fe200030f0eff */
[----:B0-----:R-:W-:Y:S01]  /*3410*/  VIADD R4, R0, 0x25 ;  /* 0x0000002500047836 */ /* 0x001fe20000000000 */
[----:B------:R-:W-:Y:S01]  /*3420*/  ISETP.LT.AND P2, PT, R10, UR7, !P0 ;  /* 0x000000070a007c0c */ /* 0x000fe2000c741270 */
[C---:B------:R-:W-:Y:S01]  /*3430*/  VIADD R5, R11.reuse, UR6 ;  /* 0x000000060b057c36 */ /* 0x040fe20008000000 */
[CC--:B------:R-:W-:Y:S01]  /*3440*/  LEA R10, P6, R11.reuse, R3.reuse, 0x1 ;  /* 0x000000030b0a7211 */ /* 0x0c0fe200078c08ff */
[----:B------:R0:W-:Y:S01]  /*3450*/  @P1 STG.E.U16 desc[UR14][R8.64], R16 ;  /* 0x0000001008001986 */ /* 0x0001e2000c10150e */
[----:B------:R-:W-:Y:S02]  /*3460*/  ISETP.LT.AND P1, PT, R4, UR7, !P0 ;  /* 0x0000000704007c0c */ /* 0x000fe4000c721270 */
[-C--:B------:R-:W-:Y:S02]  /*3470*/  LEA.HI.X.SX32 R11, R11, R28.reuse, 0x1, P6 ;  /* 0x0000001c0b0b7211 */ /* 0x080fe400030f0eff */
[C---:B------:R-:W-:Y:S01]  /*3480*/  LEA R4, P6, R5.reuse, R3, 0x1 ;  /* 0x0000000305047211 */ /* 0x040fe200078c08ff */
[----:B-1----:R-:W-:Y:S01]  /*3490*/  VIADD R7, R5, UR6 ;  /* 0x0000000605077c36 */ /* 0x002fe20008000000 */
[----:B------:R-:W-:Y:S01]  /*34a0*/  PRMT R13, R17, 0x7632, R13 ;  /* 0x00007632110d7816 */ /* 0x000fe2000000000d */
[----:B------:R1:W-:Y:S01]  /*34b0*/  @P5 STG.E.U16 desc[UR14][R10.64], R14 ;  /* 0x0000000e0a005986 */ /* 0x0003e2000c10150e */
[----:B------:R-:W-:-:S02]  /*34c0*/  LEA.HI.X.SX32 R5, R5, R28, 0x1, P6 ;  /* 0x0000001c05057211 */ /* 0x000fc400030f0eff */
[CC--:B------:R-:W-:Y:S01]  /*34d0*/  LEA R6, P6, R7.reuse, R3.reuse, 0x1 ;  /* 0x0000000307067211 */ /* 0x0c0fe200078c08ff */
[----:B0-----:R-:W-:Y:S01]  /*34e0*/  VIADD R8, R0, 0x27 ;  /* 0x0000002700087836 */ /* 0x001fe20000000000 */
[----:B------:R-:W-:Y:S01]  /*34f0*/  ISETP.LT.AND P5, PT, R12, UR7, !P0 ;  /* 0x000000070c007c0c */ /* 0x000fe2000c7a1270 */
[C---:B------:R-:W-:Y:S01]  /*3500*/  VIADD R9, R7.reuse, UR6 ;  /* 0x0000000607097c36 */ /* 0x040fe20008000000 */
[----:B------:R0:W-:Y:S01]  /*3510*/  @P4 STG.E.U16 desc[UR14][R4.64], R17 ;  /* 0x0000001104004986 */ /* 0x0001e2000c10150e */
[-C--:B------:R-:W-:Y:S01]  /*3520*/  LEA.HI.X.SX32 R7, R7, R28.reuse, 0x1, P6 ;  /* 0x0000001c07077211 */ /* 0x080fe200030f0eff */
[----:B------:R-:W-:Y:S01]  /*3530*/  VIADD R12, R0, 0x2a ;  /* 0x0000002a000c7836 */ /* 0x000fe20000000000 */
[----:B------:R-:W-:Y:S01]  /*3540*/  ISETP.LT.AND P4, PT, R8, UR7, !P0 ;  /* 0x0000000708007c0c */ /* 0x000fe2000c781270 */
[C---:B------:R-:W-:Y:S01]  /*3550*/  VIADD R16, R0.reuse, 0x38 ;  /* 0x0000003800107836 */ /* 0x040fe20000000000 */
[C---:B------:R-:W-:Y:S01]  /*3560*/  LEA R8, P6, R9.reuse, R3, 0x1 ;  /* 0x0000000309087211 */ /* 0x040fe200078c08ff */
[----:B-1----:R-:W-:Y:S01]  /*3570*/  VIADD R10, R0, 0x28 ;  /* 0x00000028000a7836 */ /* 0x002fe20000000000 */
[----:B------:R1:W-:Y:S01]  /*3580*/  @P3 STG.E.U16 desc[UR14][R6.64], R13 ;  /* 0x0000000d06003986 */ /* 0x0003e2000c10150e */
[C---:B------:R-:W-:Y:S01]  /*3590*/  VIADD R11, R9.reuse, UR6 ;  /* 0x00000006090b7c36 */ /* 0x040fe20008000000 */
[----:B------:R-:W-:-:S02]  /*35a0*/  LEA.HI.X.SX32 R9, R9, R28, 0x1, P6 ;  /* 0x0000001c09097211 */ /* 0x000fc400030f0eff */
[----:B------:R-:W-:Y:S01]  /*35b0*/  ISETP.LT.AND P3, PT, R10, UR7, !P0 ;  /* 0x000000070a007c0c */ /* 0x000fe2000c761270 */
[----:B0-----:R-:W-:Y:S01]  /*35c0*/  VIADD R4, R0, 0x29 ;  /* 0x0000002900047836 */ /* 0x001fe20000000000 */
[CC--:B------:R-:W-:Y:S01]  /*35d0*/  LEA R10, P6, R11.reuse, R3.reuse, 0x1 ;  /* 0x000000030b0a7211 */ /* 0x0c0fe200078c08ff */
[C---:B------:R-:W-:Y:S01]  /*35e0*/  VIADD R5, R11.reuse, UR6 ;  /* 0x000000060b057c36 */ /* 0x040fe20008000000 */
[----:B------:R0:W-:Y:S01]  /*35f0*/  @P2 STG.E.U16 desc[UR14][R8.64], R18 ;  /* 0x0000001208002986 */ /* 0x0001e2000c10150e */
[----:B------:R-:W-:Y:S01]  /*3600*/  PRMT R14, R18, 0x7632, R14 ;  /* 0x00007632120e7816 */ /* 0x000fe2000000000e */
[----:B------:R-:W-:Y:S01]  /*3610*/  VIADD R17, R0, 0x3a ;  /* 0x0000003a00117836 */ /* 0x000fe20000000000 */
[----:B------:R-:W-:Y:S01]  /*3620*/  LEA.HI.X.SX32 R11, R11, R28, 0x1, P6 ;  /* 0x0000001c0b0b7211 */ /* 0x000fe200030f0eff */
[C---:B-1----:R-:W-:Y:S01]  /*3630*/  VIADD R7, R5.reuse, UR6 ;  /* 0x0000000605077c36 */ /* 0x042fe20008000000 */
[----:B------:R-:W-:Y:S02]  /*3640*/  ISETP.LT.AND P2, PT, R4, UR7, !P0 ;  /* 0x0000000704007c0c */ /* 0x000fe4000c741270 */
[----:B------:R-:W-:Y:S01]  /*3650*/  LEA R4, P6, R5, R3, 0x1 ;  /* 0x0000000305047211 */ /* 0x000fe200078c08ff */
[----:B------:R1:W-:Y:S01]  /*3660*/  @P1 STG.E.U16 desc[UR14][R10.64], R14 ;  /* 0x0000000e0a001986 */ /* 0x0003e2000c10150e */
[----:B------:R-:W-:-:S02]  /*3670*/  PRMT R13, R19, 0x7632, R13 ;  /* 0x00007632130d7816 */ /* 0x000fc4000000000d */
[-C--:B------:R-:W-:Y:S01]  /*3680*/  LEA.HI.X.SX32 R5, R5, R28.reuse, 0x1, P6 ;  /* 0x0000001c05057211 */ /* 0x080fe200030f0eff */
[----:B0-----:R-:W-:Y:S01]  /*3690*/  VIADD R8, R0, 0x2b ;  /* 0x0000002b00087836 */ /* 0x001fe20000000000 */
[CC--:B------:R-:W-:Y:S01]  /*36a0*/  LEA R6, P6, R7.reuse, R3.reuse, 0x1 ;  /* 0x0000000307067211 */ /* 0x0c0fe200078c08ff */
[C---:B------:R-:W-:Y:S01]  /*36b0*/  VIADD R9, R7.reuse, UR6 ;  /* 0x0000000607097c36 */ /* 0x040fe20008000000 */
[----:B------:R-:W-:Y:S01]  /*36c0*/  ISETP.LT.AND P1, PT, R12, UR7, !P0 ;  /* 0x000000070c007c0c */ /* 0x000fe2000c721270 */
[----:B------:R0:W-:Y:S01]  /*36d0*/  @P5 STG.E.U16 desc[UR14][R4.64], R19 ;  /* 0x0000001304005986 */ /* 0x0001e2000c10150e */
[----:B------:R-:W-:Y:S01]  /*36e0*/  ISETP.LT.AND P5, PT, R8, UR7, !P0 ;  /* 0x0000000708007c0c */ /* 0x000fe2000c7a1270 */
[C---:B------:R-:W-:Y:S01]  /*36f0*/  VIADD R12, R0.reuse, 0x2e ;  /* 0x0000002e000c7836 */ /* 0x040fe20000000000 */
[-C--:B------:R-:W-:Y:S01]  /*3700*/  LEA.HI.X.SX32 R7, R7, R28.reuse, 0x1, P6 ;  /* 0x0000001c07077211 */ /* 0x080fe200030f0eff */
[----:B-1----:R-:W-:Y:S01]  /*3710*/  VIADD R10, R0, 0x2c ;  /* 0x0000002c000a7836 */ /* 0x002fe20000000000 */
[C---:B------:R-:W-:Y:S01]  /*3720*/  LEA R8, P6, R9.reuse, R3, 0x1 ;  /* 0x0000000309087211 */ /* 0x040fe200078c08ff */
[C---:B------:R-:W-:Y:S01]  /*3730*/  VIADD R11, R9.reuse, UR6 ;  /* 0x00000006090b7c36 */ /* 0x040fe20008000000 */
[----:B----4-:R-:W-:Y:S01]  /*3740*/  PRMT R14, R24, 0x7632, R14 ;  /* 0x00007632180e7816 */ /* 0x010fe2000000000e */
[----:B------:R1:W-:Y:S01]  /*3750*/  @P4 STG.E.U16 desc[UR14][R6.64], R13 ;  /* 0x0000000d06004986 */ /* 0x0003e2000c10150e */
[----:B------:R-:W-:-:S02]  /*3760*/  LEA.HI.X.SX32 R9, R9, R28, 0x1, P6 ;  /* 0x0000001c09097211 */ /* 0x000fc400030f0eff */
[----:B------:R-:W-:Y:S01]  /*3770*/  ISETP.LT.AND P4, PT, R10, UR7, !P0 ;  /* 0x000000070a007c0c */ /* 0x000fe2000c781270 */
[----:B0-----:R-:W-:Y:S01]  /*3780*/  VIADD R4, R0, 0x2d ;  /* 0x0000002d00047836 */ /* 0x001fe20000000000 */
[CC--:B------:R-:W-:Y:S01]  /*3790*/  LEA R10, P6, R11.reuse, R3.reuse, 0x1 ;  /* 0x000000030b0a7211 */ /* 0x0c0fe200078c08ff */
[----:B------:R-:W-:Y:S01]  /*37a0*/  VIADD R5, R11, UR6 ;  /* 0x000000060b057c36 */ /* 0x000fe20008000000 */
[----:B------:R0:W-:Y:S01]  /*37b0*/  @P3 STG.E.U16 desc[UR14][R8.64], R24 ;  /* 0x0000001808003986 */ /* 0x0001e2000c10150e */
[----:B-----5:R-:W-:Y:S02]  /*37c0*/  PRMT R18, R21, 0x7632, R18 ;  /* 0x0000763215127816 */ /* 0x020fe40000000012 */
[----:B------:R-:W-:Y:S02]  /*37d0*/  LEA.HI.X.SX32 R11, R11, R28, 0x1, P6 ;  /* 0x0000001c0b0b7211 */ /* 0x000fe400030f0eff */
[----:B------:R-:W-:Y:S01]  /*37e0*/  ISETP.LT.AND P3, PT, R4, UR7, !P0 ;  /* 0x0000000704007c0c */ /* 0x000fe2000c761270 */
[C---:B-1----:R-:W-:Y:S01]  /*37f0*/  VIADD R7, R5.reuse, UR6 ;  /* 0x0000000605077c36 */ /* 0x042fe20008000000 */
        /* <DEDUP_REMOVED lines=15> */
[----:B------:R-:W-:Y:S01]  /*38f0*/  PRMT R14, R26, 0x7632, R14 ;  /* 0x000076321a0e7816 */ /* 0x000fe2000000000e */
[----:B------:R1:W-:Y:S01]  /*3900*/  @P5 STG.E.U16 desc[UR14][R6.64], R13 ;  /* 0x0000000d06005986 */ /* 0x0003e2000c10150e */
[----:B------:R-:W-:-:S02]  /*3910*/  LEA.HI.X.SX32 R9, R9, R28, 0x1, P6 ;  /* 0x0000001c09097211 */ /* 0x000fc400030f0eff */
[----:B------:R-:W-:Y:S01]  /*3920*/  ISETP.LT.AND P5, PT, R10, UR7, !P0 ;  /* 0x000000070a007c0c */ /* 0x000fe2000c7a1270 */
[----:B0-----:R-:W-:Y:S01]  /*3930*/  VIADD R4, R0, 0x31 ;  /* 0x0000003100047836 */ /* 0x001fe20000000000 */
[CC--:B------:R-:W-:Y:S01]  /*3940*/  LEA R10, P6, R11.reuse, R3.reuse, 0x1 ;  /* 0x000000030b0a7211 */ /* 0x0c0fe200078c08ff */
[C---:B------:R-:W-:Y:S01]  /*3950*/  VIADD R5, R11.reuse, UR6 ;  /* 0x000000060b057c36 */ /* 0x040fe20008000000 */
[----:B------:R0:W-:Y:S01]  /*3960*/  @P4 STG.E.U16 desc[UR14][R8.64], R26 ;  /* 0x0000001a08004986 */ /* 0x0001e2000c10150e */
[----:B------:R-:W-:Y:S02]  /*3970*/  PRMT R19, R22, 0x7632, R19 ;  /* 0x0000763216137816 */ /* 0x000fe40000000013 */
        /* <DEDUP_REMOVED lines=12> */
[-C--:B------:R-:W-:Y:S02]  /*3a40*/  LEA.HI.X.SX32 R7, R7, R28.reuse, 0x1, P6 ;  /* 0x0000001c07077211 */ /* 0x080fe400030f0eff */
[----:B------:R-:W-:Y:S01]  /*3a50*/  ISETP.LT.AND P2, PT, R8, UR7, !P0 ;  /* 0x0000000708007c0c */ /* 0x000fe2000c741270 */
[----:B-1----:R-:W-:Y:S01]  /*3a60*/  VIADD R10, R0, 0x34 ;  /* 0x00000034000a7836 */ /* 0x002fe20000000000 */
[C---:B------:R-:W-:Y:S01]  /*3a70*/  LEA R8, P6, R9.reuse, R3, 0x1 ;  /* 0x0000000309087211 */ /* 0x040fe200078c08ff */
[C---:B------:R-:W-:Y:S01]  /*3a80*/  VIADD R11, R9.reuse, UR6 ;  /* 0x00000006090b7c36 */ /* 0x040fe20008000000 */
[----:B------:R1:W-:Y:S02]  /*3a90*/  @P1 STG.E.U16 desc[UR14][R6.64], R13 ;  /* 0x0000000d06001986 */ /* 0x0003e4000c10150e */
[----:B------:R-:W-:-:S02]  /*3aa0*/  LEA.HI.X.SX32 R9, R9, R28, 0x1, P6 ;  /* 0x0000001c09097211 */ /* 0x000fc400030f0eff */
[----:B------:R-:W-:Y:S01]  /*3ab0*/  ISETP.LT.AND P1, PT, R10, UR7, !P0 ;  /* 0x000000070a007c0c */ /* 0x000fe2000c721270 */
[C---:B0-----:R-:W-:Y:S01]  /*3ac0*/  VIADD R4, R11.reuse, UR6 ;  /* 0x000000060b047c36 */ /* 0x041fe20008000000 */
[CC--:B------:R-:W-:Y:S01]  /*3ad0*/  LEA R10, P6, R11.reuse, R3.reuse, 0x1 ;  /* 0x000000030b0a7211 */ /* 0x0c0fe200078c08ff */
[----:B------:R-:W-:Y:S01]  /*3ae0*/  VIADD R5, R0, 0x35 ;  /* 0x0000003500057836 */ /* 0x000fe20000000000 */
[----:B------:R0:W-:Y:S02]  /*3af0*/  @P5 STG.E.U16 desc[UR14][R8.64], R20 ;  /* 0x0000001408005986 */ /* 0x0001e4000c10150e */
[-C--:B------:R-:W-:Y:S02]  /*3b00*/  LEA.HI.X.SX32 R11, R11, R28.reuse, 0x1, P6 ;  /* 0x0000001c0b0b7211 */ /* 0x080fe400030f0eff */
[----:B------:R-:W-:Y:S02]  /*3b10*/  LEA R12, P6, R4, R3, 0x1 ;  /* 0x00000003040c7211 */ /* 0x000fe400078c08ff */
[----:B------:R-:W-:Y:S01]  /*3b20*/  ISETP.LT.AND P5, PT, R5, UR7, !P0 ;  /* 0x0000000705007c0c */ /* 0x000fe2000c7a1270 */
[----:B------:R-:W-:Y:S01]  /*3b30*/  VIADD R5, R0, 0x36 ;  /* 0x0000003600057836 */ /* 0x000fe20000000000 */
[C---:B-1----:R-:W-:Y:S01]  /*3b40*/  LEA.HI.X.SX32 R13, R4.reuse, R28, 0x1, P6 ;  /* 0x0000001c040d7211 */ /* 0x042fe200030f0eff */
[----:B------:R-:W-:Y:S01]  /*3b50*/  VIADD R4, R4, UR6 ;  /* 0x0000000604047c36 */ /* 0x000fe20008000000 */
[----:B0-----:R-:W-:-:S03]  /*3b60*/  PRMT R9, R20, 0x7632, R9 ;  /* 0x0000763214097816 */ /* 0x001fc60000000009 */
[C---:B------:R-:W-:Y:S01]  /*3b70*/  VIADD R14, R4.reuse, UR6 ;  /* 0x00000006040e7c36 */ /* 0x040fe20008000000 */
[----:B------:R-:W-:Y:S01]  /*3b80*/  LEA R8, P6, R4, R3, 0x1 ;  /* 0x0000000304087211 */ /* 0x000fe200078c08ff */
[----:B------:R0:W-:Y:S01]  /*3b90*/  @P4 STG.E.U16 desc[UR14][R10.64], R9 ;  /* 0x000000090a004986 */ /* 0x0001e2000c10150e */
[----:B------:R-:W-:Y:S01]  /*3ba0*/  ISETP.LT.AND P4, PT, R5, UR7, !P0 ;  /* 0x0000000705007c0c */ /* 0x000fe2000c781270 */
[----:B------:R-:W-:Y:S02]  /*3bb0*/  VIADD R5, R0, 0x37 ;  /* 0x0000003700057836 */ /* 0x000fe40000000000 */
[----:B------:R1:W-:Y:S01]  /*3bc0*/  @P3 STG.E.U16 desc[UR14][R12.64], R21 ;  /* 0x000000150c003986 */ /* 0x0003e2000c10150e */
[----:B------:R-:W-:Y:S02]  /*3bd0*/  VIADD R15, R14, UR6 ;  /* 0x000000060e0f7c36 */ /* 0x000fe40008000000 */
[----:B------:R-:W-:Y:S02]  /*3be0*/  ISETP.LT.AND P3, PT, R5, UR7, !P0 ;  /* 0x0000000705007c0c */ /* 0x000fe4000c761270 */
[----:B0-----:R-:W-:-:S02]  /*3bf0*/  LEA.HI.X.SX32 R9, R4, R28, 0x1, P6 ;  /* 0x0000001c04097211 */ /* 0x001fc400030f0eff */
[----:B------:R0:W2:Y:S01]  /*3c00*/  LDS.128 R4, [R2] ;  /* 0x0000000002047984 */ /* 0x0000a20000000c00 */
[-C--:B------:R-:W-:Y:S01]  /*3c10*/  LEA R10, P6, R14, R3.reuse, 0x1 ;  /* 0x000000030e0a7211 */ /* 0x080fe200078c08ff */
[----:B-1----:R-:W-:Y:S02]  /*3c20*/  VIADD R13, R0, 0x39 ;  /* 0x00000039000d7836 */ /* 0x002fe40000000000 */
[----:B------:R1:W-:Y:S01]  /*3c30*/  @P2 STG.E.U16 desc[UR14][R8.64], R18 ;  /* 0x0000001208002986 */ /* 0x0003e2000c10150e */
[-C--:B------:R-:W-:Y:S02]  /*3c40*/  LEA.HI.X.SX32 R11, R14, R28.reuse, 0x1, P6 ;  /* 0x0000001c0e0b7211 */ /* 0x080fe400030f0eff */
[----:B------:R-:W-:Y:S01]  /*3c50*/  ISETP.LT.AND P2, PT, R16, UR7, !P0 ;  /* 0x0000000710007c0c */ /* 0x000fe2000c741270 */
[C---:B------:R-:W-:Y:S01]  /*3c60*/  VIADD R16, R15.reuse, UR6 ;  /* 0x000000060f107c36 */ /* 0x040fe20008000000 */
[----:B------:R-:W-:Y:S01]  /*3c70*/  LEA R12, P6, R15, R3, 0x1 ;  /* 0x000000030f0c7211 */ /* 0x000fe200078c08ff */
[----:B------:R3:W-:Y:S01]  /*3c80*/  @P1 STG.E.U16 desc[UR14][R10.64], R22 ;  /* 0x000000160a001986 */ /* 0x0007e2000c10150e */
[----:B------:R-:W-:Y:S01]  /*3c90*/  ISETP.LT.AND P1, PT, R13, UR7, !P0 ;  /* 0x000000070d007c0c */ /* 0x000fe2000c721270 */
[----:B0-----:R-:W-:Y:S01]  /*3ca0*/  VIADD R2, R16, UR6 ;  /* 0x0000000610027c36 */ /* 0x001fe20008000000 */
[----:B------:R-:W-:-:S02]  /*3cb0*/  LEA.HI.X.SX32 R13, R15, R28, 0x1, P6 ;  /* 0x0000001c0f0d7211 */ /* 0x000fc400030f0eff */
[-C--:B------:R-:W-:Y:S01]  /*3cc0*/  LEA R14, P6, R16, R3.reuse, 0x1 ;  /* 0x00000003100e7211 */ /* 0x080fe200078c08ff */
[----:B-1----:R-:W-:Y:S02]  /*3cd0*/  VIADD R9, R0, 0x3b ;  /* 0x0000003b00097836 */ /* 0x002fe40000000000 */
[----:B------:R0:W-:Y:S01]  /*3ce0*/  @P5 STG.E.U16 desc[UR14][R12.64], R19 ;  /* 0x000000130c005986 */ /* 0x0001e2000c10150e */
[----:B------:R-:W-:Y:S01]  /*3cf0*/  LEA.HI.X.SX32 R15, R16, R28, 0x1, P6 ;  /* 0x0000001c100f7211 */ /* 0x000fe200030f0eff */
[----:B------:R-:W-:Y:S01]  /*3d00*/  VIADD R16, R0, 0x3c ;  /* 0x0000003c00107836 */ /* 0x000fe20000000000 */
[C---:B------:R-:W-:Y:S01]  /*3d10*/  LEA R8, P6, R2.reuse, R3, 0x1 ;  /* 0x0000000302087211 */ /* 0x040fe200078c08ff */
[----:B---3--:R-:W-:Y:S01]  /*3d20*/  VIADD R11, R2, UR6 ;  /* 0x00000006020b7c36 */ /* 0x008fe20008000000 */
[----:B------:R-:W-:Y:S01]  /*3d30*/  ISETP.LT.AND P5, PT, R17, UR7, !P0 ;  /* 0x0000000711007c0c */ /* 0x000fe2000c7a1270 */
[----:B------:R1:W-:Y:S01]  /*3d40*/  @P4 STG.E.U16 desc[UR14][R14.64], R23 ;  /* 0x000000170e004986 */ /* 0x0003e2000c10150e */
[----:B------:R-:W-:-:S02]  /*3d50*/  ISETP.LT.AND P4, PT, R9, UR7, !P0 ;  /* 0x0000000709007c0c */ /* 0x000fc4000c781270 */
[-C--:B------:R-:W-:Y:S01]  /*3d60*/  LEA.HI.X.SX32 R9, R2, R28.reuse, 0x1, P6 ;  /* 0x0000001c02097211 */ /* 0x080fe200030f0eff */
[C---:B------:R-:W-:Y:S01]  /*3d70*/  VIADD R2, R11.reuse, UR6 ;  /* 0x000000060b027c36 */ /* 0x040fe20008000000 */
[-C--:B------:R-:W-:Y:S01]  /*3d80*/  LEA R10, P6, R11, R3.reuse, 0x1 ;  /* 0x000000030b0a7211 */ /* 0x080fe200078c08ff */
[----:B0-----:R-:W-:Y:S01]  /*3d90*/  VIADD R19, R0, 0x3e ;  /* 0x0000003e00137836 */ /* 0x001fe20000000000 */
[----:B------:R-:W-:Y:S02]  /*3da0*/  PRMT R13, R23, 0x7632, R13 ;  /* 0x00007632170d7816 */ /* 0x000fe4000000000d */
[----:B------:R-:W-:Y:S02]  /*3db0*/  LEA.HI.X.SX32 R11, R11, R28, 0x1, P6 ;  /* 0x0000001c0b0b7211 */ /* 0x000fe400030f0eff */
[C---:B------:R-:W-:Y:S01]  /*3dc0*/  LEA R12, P6, R2.reuse, R3, 0x1 ;  /* 0x00000003020c7211 */ /* 0x040fe200078c08ff */
[----:B-1----:R-:W-:Y:S01]  /*3dd0*/  VIADD R15, R2, UR6 ;  /* 0x00000006020f7c36 */ /* 0x002fe20008000000 */
[----:B------:R0:W-:Y:S01]  /*3de0*/  @P3 STG.E.U16 desc[UR14][R8.64], R13 ;  /* 0x0000000d08003986 */ /* 0x0001e2000c10150e */
[----:B------:R-:W-:Y:S01]  /*3df0*/  VIADD R14, R0, 0x3d ;  /* 0x0000003d000e7836 */ /* 0x000fe20000000000 */
[----:B------:R-:W-:Y:S01]  /*3e00*/  ISETP.LT.AND P3, PT, R16, UR7, !P0 ;  /* 0x0000000710007c0c */ /* 0x000fe2000c761270 */
[----:B------:R-:W-:Y:S01]  /*3e10*/  VIADD R0, R0, 0x3f ;  /* 0x0000003f00007836 */ /* 0x000fe20000000000 */
[----:B--2---:R1:W-:Y:S02]  /*3e20*/  @P2 STG.E.U16 desc[UR14][R10.64], R4 ;  /* 0x000000040a002986 */ /* 0x0043e4000c10150e */
[----:B------:R-:W-:-:S02]  /*3e30*/  ISETP.LT.AND P2, PT, R14, UR7, !P0 ;  /* 0x000000070e007c0c */ /* 0x000fc4000c741270 */
[-C--:B0-----:R-:W-:Y:S01]  /*3e40*/  LEA.HI.X.SX32 R13, R2, R28.reuse, 0x1, P6 ;  /* 0x0000001c020d7211 */ /* 0x081fe200030f0eff */
[C---:B------:R-:W-:Y:S01]  /*3e50*/  VIADD R2, R15.reuse, UR6 ;  /* 0x000000060f027c36 */ /* 0x040fe20008000000 */
[C---:B------:R-:W-:Y:S02]  /*3e60*/  LEA R14, P6, R15.reuse, R3, 0x1 ;  /* 0x000000030f0e7211 */ /* 0x040fe400078c08ff */
[----:B------:R-:W-:Y:S01]  /*3e70*/  PRMT R9, R4, 0x7632, R9 ;  /* 0x0000763204097816 */ /* 0x000fe20000000009 */
[----:B------:R-:W-:Y:S01]  /*3e80*/  VIADD R16, R2, UR6 ;  /* 0x0000000602107c36 */ /* 0x000fe20008000000 */
[----:B------:R-:W-:-:S03]  /*3e90*/  LEA.HI.X.SX32 R15, R15, R28, 0x1, P6 ;  /* 0x0000001c0f0f7211 */ /* 0x000fc600030f0eff */
[C---:B------:R-:W-:Y:S01]  /*3ea0*/  VIADD R17, R16.reuse, UR6 ;  /* 0x0000000610117c36 */ /* 0x040fe20008000000 */
[-C--:B-1----:R-:W-:Y:S01]  /*3eb0*/  LEA R10, P6, R16, R3.reuse, 0x1 ;  /* 0x00000003100a7211 */ /* 0x082fe200078c08ff */
[----:B------:R0:W-:Y:S01]  /*3ec0*/  @P1 STG.E.U16 desc[UR14][R12.64], R9 ;  /* 0x000000090c001986 */ /* 0x0001e2000c10150e */
[-C--:B------:R-:W-:Y:S01]  /*3ed0*/  LEA R8, P1, R2, R3.reuse, 0x1 ;  /* 0x0000000302087211 */ /* 0x080fe200078208ff */
[C---:B------:R-:W-:Y:S01]  /*3ee0*/  VIADD R4, R17.reuse, UR6 ;  /* 0x0000000611047c36 */ /* 0x040fe20008000000 */
[----:B------:R-:W-:Y:S01]  /*3ef0*/  LEA.HI.X.SX32 R11, R16, R28, 0x1, P6 ;  /* 0x0000001c100b7211 */ /* 0x000fe200030f0eff */
[----:B------:R1:W-:Y:S01]  /*3f00*/  @P5 STG.E.U16 desc[UR14][R14.64], R5 ;  /* 0x000000050e005986 */ /* 0x0003e2000c10150e */
[----:B------:R-:W-:Y:S01]  /*3f10*/  LEA R16, P6, R17, R3, 0x1 ;  /* 0x0000000311107211 */ /* 0x000fe200078c08ff */
[----:B------:R-:W-:-:S03]  /*3f20*/  VIADD R18, R4, UR6 ;  /* 0x0000000604127c36 */ /* 0x000fc60008000000 */
[-C--:B------:R-:W-:Y:S02]  /*3f30*/  LEA.HI.X.SX32 R17, R17, R28.reuse, 0x1, P6 ;  /* 0x0000001c11117211 */ /* 0x080fe400030f0eff */
[-C--:B0-----:R-:W-:Y:S02]  /*3f40*/  LEA.HI.X.SX32 R9, R2, R28.reuse, 0x1, P1 ;  /* 0x0000001c02097211 */ /* 0x081fe400008f0eff */
[-C--:B------:R-:W-:Y:S02]  /*3f50*/  LEA R2, P1, R4, R3.reuse, 0x1 ;  /* 0x0000000304027211 */ /* 0x080fe400078208ff */
[----:B------:R-:W-:Y:S02]  /*3f60*/  LEA R12, P6, R18, R3, 0x1 ;  /* 0x00000003120c7211 */ /* 0x000fe400078c08ff */
[----:B------:R-:W-:Y:S02]  /*3f70*/  LEA.HI.X.SX32 R3, R4, R28, 0x1, P1 ;  /* 0x0000001c04037211 */ /* 0x000fe400008f0eff */
[----:B------:R-:W-:-:S02]  /*3f80*/  ISETP.LT.AND P1, PT, R19, UR7, !P0 ;  /* 0x0000000713007c0c */ /* 0x000fc4000c721270 */
[----:B------:R-:W-:Y:S02]  /*3f90*/  ISETP.LT.AND P0, PT, R0, UR7, !P0 ;  /* 0x0000000700007c0c */ /* 0x000fe4000c701270 */
[----:B------:R-:W-:Y:S02]  /*3fa0*/  PRMT R4, R5, 0x7632, R4 ;  /* 0x0000763205047816 */ /* 0x000fe40000000004 */
[----:B------:R-:W-:Y:S02]  /*3fb0*/  PRMT R0, R6, 0x7632, R0 ;  /* 0x0000763206007816 */ /* 0x000fe40000000000 */
[----:B------:R-:W-:Y:S01]  /*3fc0*/  LEA.HI.X.SX32 R13, R18, R28, 0x1, P6 ;  /* 0x0000001c120d7211 */ /* 0x000fe200030f0eff */
[----:B------:R1:W-:Y:S04]  /*3fd0*/  @P4 STG.E.U16 desc[UR14][R8.64], R4 ;  /* 0x0000000408004986 */ /* 0x0003e8000c10150e */
[----:B------:R1:W-:Y:S04]  /*3fe0*/  @P3 STG.E.U16 desc[UR14][R10.64], R6 ;  /* 0x000000060a003986 */ /* 0x0003e8000c10150e */
[----:B------:R1:W-:Y:S04]  /*3ff0*/  @P2 STG.E.U16 desc[UR14][R16.64], R0 ;  /* 0x0000000010002986 */ /* 0x0003e8000c10150e */
[----:B------:R1:W-:Y:S01]  /*4000*/  @P1 STG.E.U16 desc[UR14][R2.64], R7 ;  /* 0x0000000702001986 */ /* 0x0003e2000c10150e */
[----:B------:R-:W-:Y:S05]  /*4010*/  @!P0 EXIT ;  /* 0x000000000000894d */ /* 0x000fea0003800000 */
[----:B-1----:R-:W-:-:S05]  /*4020*/  PRMT R6, R7, 0x7632, R6 ;  /* 0x0000763207067816 */ /* 0x002fca0000000006 */
[----:B------:R-:W-:Y:S01]  /*4030*/  STG.E.U16 desc[UR14][R12.64], R6 ;  /* 0x000000060c007986 */ /* 0x000fe2000c10150e */
[----:B------:R-:W-:Y:S05]  /*4040*/  EXIT ;  /* 0x000000000000794d */ /* 0x000fea0003800000 */
.L_x_2:
[----:B------:R-:W-:-:S00]  /*4050*/  BRA `(.L_x_2) ;  /* 0xfffffffc00fc7947 */ /* 0x000fc0000383ffff */
[----:B------:R-:W-:-:S00]  /*4060*/  NOP ;  /* 0x0000000000007918 */ /* 0x000fc00000000000 */
        /* <DEDUP_REMOVED lines=9> */
.L_x_3:


//--------------------- .nv.shared.matmul_kernel  --------------------------
	.section	.nv.shared.matmul_kernel,"aw",@nobits
	.sectionflags	@""
	.align	16
	.zero		1024


//--------------------- .nv.shared.reserved.0     --------------------------
	.section	.nv.shared.reserved.0,"aw",@nobits
	.weak		__nv_reservedSMEM_offset_0_alias
	.size		__nv_reservedSMEM_offset_0_alias, 0, 0
	.other		__nv_reservedSMEM_offset_0_alias,@"STO_CUDA_RESERVED_SHARED STV_DEFAULT"
__nv_reservedSMEM_offset_0_alias:
	.zero		0


//--------------------- .nv.constant0.matmul_kernel --------------------------
	.section	.nv.constant0.matmul_kernel,"a",@progbits
	.sectionflags	@""
	.align	4
.nv.constant0.matmul_kernel:
	.zero		608


//--------------------- SYMBOLS --------------------------

	.type		.nv.reservedSmem.offset0,@object
	.size		.nv.reservedSmem.offset0,0x4
